def gluon_wgmma(
    a_ptr,
    b_ptr,
    c_ptr,
    M,
    N,
    K,
    stride_am,
    stride_bk,
    stride_cm,
    BLOCK_M: gl.constexpr,
    BLOCK_N: gl.constexpr,
    BLOCK_K: gl.constexpr,
    DTYPE: gl.constexpr,
    A_LAYOUT: gl.constexpr,
    B_LAYOUT: gl.constexpr,
    C_LAYOUT: gl.constexpr,
    B_SHAPE: gl.constexpr,
    TRANS_B: gl.constexpr,
    NUM_BUFFERS: gl.constexpr,
    NUM_WARPS: gl.constexpr,
):
    a_desc = tma.make_tensor_descriptor(
        a_ptr, [M, K], [stride_am, 1], [BLOCK_M, BLOCK_K], A_LAYOUT
    )
    b_desc = tma.make_tensor_descriptor(
        b_ptr,
        [N, K] if TRANS_B else [K, N],
        [stride_bk, 1],
        B_SHAPE,
        B_LAYOUT,
    )
    c_desc = tma.make_tensor_descriptor(
        c_ptr, [M, N], [stride_cm, 1], [BLOCK_M, BLOCK_N], C_LAYOUT
    )

    a_bufs = gl.allocate_shared_memory(
        DTYPE, [NUM_BUFFERS, BLOCK_M, BLOCK_K], A_LAYOUT
    )
    b_bufs = gl.allocate_shared_memory(DTYPE, [NUM_BUFFERS] + B_SHAPE, B_LAYOUT)

    pid_m = gl.program_id(0)
    pid_n = gl.program_id(1)
    off_m = pid_m * BLOCK_M
    off_n = pid_n * BLOCK_N

    mma_layout: gl.constexpr = pick_wgmma_layout(DTYPE, BLOCK_M, BLOCK_N, NUM_WARPS)
    acc = warpgroup_mma_init(
        gl.zeros((BLOCK_M, BLOCK_N), dtype=gl.float32, layout=mma_layout)
    )

    bars = gl.allocate_shared_memory(
        gl.int64, [NUM_BUFFERS, 1], mbarrier.MBarrierLayout()
    )
    for i in gl.static_range(NUM_BUFFERS):
        mbarrier.init(bars.index(i), count=1)
    idx = 0
    phase = 0

    for k in range(0, K, BLOCK_K):
        a = a_bufs.index(idx)
        b = b_bufs.index(idx)
        bar = bars.index(idx)
        mbarrier.expect(bar, a_desc.block_type.nbytes + b_desc.block_type.nbytes)
        tma.async_copy_global_to_shared(a_desc, [off_m, k], bar, a)
        tma.async_copy_global_to_shared(
            b_desc, [off_n, k] if TRANS_B else [k, off_n], bar, b
        )
        mbarrier.wait(bar, phase=phase)

        if TRANS_B:
            b = b.permute((1, 0))
        acc = warpgroup_mma_wait(num_outstanding=0, deps=(acc,))
        acc = warpgroup_mma(a, b, acc, is_async=True)

        idx += 1
        if idx == NUM_BUFFERS:
            idx = 0
            phase ^= 1

    acc = warpgroup_mma_wait(num_outstanding=0, deps=(acc,))
    for i in gl.static_range(NUM_BUFFERS):
        mbarrier.invalidate(bars.index(i))

    c_smem = gl.allocate_shared_memory(DTYPE, [BLOCK_M, BLOCK_N], C_LAYOUT)
    c_smem.store(acc.to(DTYPE))
    fence_async_shared()
    tma.async_copy_shared_to_global(c_desc, [off_m, off_n], c_smem)
    tma.store_wait(pendings=0)

# config = {"BLOCK_K": 64, "BLOCK_M": 256, "BLOCK_N": 64, "arch": "sm_90", "dtype": "bf16", "num_buffers": 3, "num_warps": 4, "trans_b": 1}
# arch = sm_90


// ===== COMPILED SASS (sm_90a) =====

	.target	sm_90a

	.elftype	@"ET_EXEC"


//--------------------- .note.nv.tkinfo           --------------------------
	.section	.note.nv.tkinfo,"",@"SHT_NOTE"
	.sectionflags	@"SHF_NOTE_NV_TKINFO"
	.tkinfo
        /*0018*/ 	.word	0x00000002
        /*0030*/ 	.string	""
        /*0030*/ 	.string	"ptxas"
        /*0030*/ 	.string	"Cuda compilation tools, release 13.0, V13.0.88"
        /*0030*/ 	.string	"Build cuda_13.0.r13.0/compiler.36424714_0"
        /*0030*/ 	.string	"-v  -suppress-debug-info  -lineinfo  -arch sm_90a "



//--------------------- .note.nv.cuinfo           --------------------------
	.section	.note.nv.cuinfo,"",@"SHT_NOTE"
	.sectionflags	@"SHF_NOTE_NV_CUINFO"
        /*0018*/ 	.short	0x0002
        /*001a*/ 	.short	0x005a
        /*001c*/ 	.short	0x0082
	.zero		2


//--------------------- .nv.info                  --------------------------
	.section	.nv.info,"",@"SHT_CUDA_INFO"
	.align	4


	//----- nvinfo : EIATTR_REGCOUNT
	.align		4
        /*0000*/ 	.byte	0x04, 0x2f
        /*0002*/ 	.short	(.L_1 - .L_0)
	.align		4
.L_0:
        /*0004*/ 	.word	index@(gluon_wgmma)
        /*0008*/ 	.word	0x0000009a


	//----- nvinfo : EIATTR_FRAME_SIZE
	.align		4
.L_1:
        /*000c*/ 	.byte	0x04, 0x11
        /*000e*/ 	.short	(.L_3 - .L_2)
	.align		4
.L_2:
        /*0010*/ 	.word	index@(gluon_wgmma)
        /*0014*/ 	.word	0x00000000


	//----- nvinfo : EIATTR_MIN_STACK_SIZE
	.align		4
.L_3:
        /*0018*/ 	.byte	0x04, 0x12
        /*001a*/ 	.short	(.L_5 - .L_4)
	.align		4
.L_4:
        /*001c*/ 	.word	index@(gluon_wgmma)
        /*0020*/ 	.word	0x00000000
.L_5:


//--------------------- .nv.compat                --------------------------
	.section	.nv.compat,"",@"SHT_CUDA_COMPAT_INFO"
	.align	4
        /*0000*/ 	.byte	0x02, 0x09, 0x01, 0x00, 0x02, 0x02, 0x04, 0x00, 0x02, 0x05, 0x05, 0x00, 0x03, 0x07, 0x01, 0x01
        /*0010*/ 	.byte	0x02, 0x03, 0x03, 0x00, 0x02, 0x06, 0x01, 0x00, 0x04, 0x0b, 0x08, 0x00, 0x00, 0x00, 0x00, 0x00
        /*0020*/ 	.byte	0x00, 0x00, 0x00, 0x00


//--------------------- .nv.info.gluon_wgmma      --------------------------
	.section	.nv.info.gluon_wgmma,"",@"SHT_CUDA_INFO"
	.sectionflags	@""
	.align	4


	//----- nvinfo : EIATTR_CUDA_API_VERSION
	.align		4
        /*0000*/ 	.byte	0x04, 0x37
        /*0002*/ 	.short	(.L_7 - .L_6)
.L_6:
        /*0004*/ 	.word	0x00000082


	//----- nvinfo : EIATTR_KPARAM_INFO
	.align		4
.L_7:
        /*0008*/ 	.byte	0x04, 0x17
        /*000a*/ 	.short	(.L_9 - .L_8)
.L_8:
        /*000c*/ 	.word	0x00000000
        /*0010*/ 	.short	0x000a
        /*0012*/ 	.short	0x0048
        /*0014*/ 	.byte	0x00, 0xf4, 0x21, 0x00


	//----- nvinfo : EIATTR_KPARAM_INFO
	.align		4
.L_9:
        /*0018*/ 	.byte	0x04, 0x17
        /*001a*/ 	.short	(.L_11 - .L_10)
.L_10:
        /*001c*/ 	.word	0x00000000
        /*0020*/ 	.short	0x0009
        /*0022*/ 	.short	0x0040
        /*0024*/ 	.byte	0x00, 0xf4, 0x21, 0x00


	//----- nvinfo : EIATTR_KPARAM_INFO
	.align		4
.L_11:
        /*0028*/ 	.byte	0x04, 0x17
        /*002a*/ 	.short	(.L_13 - .L_12)
.L_12:
        /*002c*/ 	.word	0x00000000
        /*0030*/ 	.short	0x0008
        /*0032*/ 	.short	0x0038
        /*0034*/ 	.byte	0x00, 0xf0, 0x21, 0x00


	//----- nvinfo : EIATTR_KPARAM_INFO
	.align		4
.L_13:
        /*0038*/ 	.byte	0x04, 0x17
        /*003a*/ 	.short	(.L_15 - .L_14)
.L_14:
        /*003c*/ 	.word	0x00000000
        /*0040*/ 	.short	0x0007
        /*0042*/ 	.short	0x0030
        /*0044*/ 	.byte	0x00, 0xf0, 0x21, 0x00


	//----- nvinfo : EIATTR_KPARAM_INFO
	.align		4
.L_15:
        /*0048*/ 	.byte	0x04, 0x17
        /*004a*/ 	.short	(.L_17 - .L_16)
.L_16:
        /*004c*/ 	.word	0x00000000
        /*0050*/ 	.short	0x0006
        /*0052*/ 	.short	0x0028
        /*0054*/ 	.byte	0x00, 0xf0, 0x21, 0x00


	//----- nvinfo : EIATTR_KPARAM_INFO
	.align		4
.L_17:
        /*0058*/ 	.byte	0x04, 0x17
        /*005a*/ 	.short	(.L_19 - .L_18)
.L_18:
        /*005c*/ 	.word	0x00000000
        /*0060*/ 	.short	0x0005
        /*0062*/ 	.short	0x0020
        /*0064*/ 	.byte	0x00, 0xf0, 0x11, 0x00


	//----- nvinfo : EIATTR_KPARAM_INFO
	.align		4
.L_19:
        /*0068*/ 	.byte	0x04, 0x17
        /*006a*/ 	.short	(.L_21 - .L_20)
.L_20:
        /*006c*/ 	.word	0x00000000
        /*0070*/ 	.short	0x0004
        /*0072*/ 	.short	0x001c
        /*0074*/ 	.byte	0x00, 0xf0, 0x11, 0x00


	//----- nvinfo : EIATTR_KPARAM_INFO
	.align		4
.L_21:
        /*0078*/ 	.byte	0x04, 0x17
        /*007a*/ 	.short	(.L_23 - .L_22)
.L_22:
        /*007c*/ 	.word	0x00000000
        /*0080*/ 	.short	0x0003
        /*0082*/ 	.short	0x0018
        /*0084*/ 	.byte	0x00, 0xf0, 0x11, 0x00


	//----- nvinfo : EIATTR_KPARAM_INFO
	.align		4
.L_23:
        /*0088*/ 	.byte	0x04, 0x17
        /*008a*/ 	.short	(.L_25 - .L_24)
.L_24:
        /*008c*/ 	.word	0x00000000
        /*0090*/ 	.short	0x0002
        /*0092*/ 	.short	0x0010
        /*0094*/ 	.byte	0x00, 0xf4, 0x21, 0x00


	//----- nvinfo : EIATTR_KPARAM_INFO
	.align		4
.L_25:
        /*0098*/ 	.byte	0x04, 0x17
        /*009a*/ 	.short	(.L_27 - .L_26)
.L_26:
        /*009c*/ 	.word	0x00000000
        /*00a0*/ 	.short	0x0001
        /*00a2*/ 	.short	0x0008
        /*00a4*/ 	.byte	0x00, 0xf4, 0x21, 0x00


	//----- nvinfo : EIATTR_KPARAM_INFO
	.align		4
.L_27:
        /*00a8*/ 	.byte	0x04, 0x17
        /*00aa*/ 	.short	(.L_29 - .L_28)
.L_28:
        /*00ac*/ 	.word	0x00000000
        /*00b0*/ 	.short	0x0000
        /*00b2*/ 	.short	0x0000
        /*00b4*/ 	.byte	0x00, 0xf4, 0x21, 0x00


	//----- nvinfo : EIATTR_SPARSE_MMA_MASK
	.align		4
.L_29:
        /*00b8*/ 	.byte	0x03, 0x50
        /*00ba*/ 	.short	0x0000


	//----- nvinfo : EIATTR_MAXREG_COUNT
	.align		4
        /*00bc*/ 	.byte	0x03, 0x1b
        /*00be*/ 	.short	0x00ff


	//----- nvinfo : EIATTR_NUM_BARRIERS
	.align		4
        /*00c0*/ 	.byte	0x02, 0x4c
        /*00c2*/ 	.byte	0x01
	.zero		1


	//----- nvinfo : EIATTR_MERCURY_ISA_VERSION
	.align		4
        /*00c4*/ 	.byte	0x03, 0x5f
        /*00c6*/ 	.short	0x0101


	//----- nvinfo : EIATTR_INT_WARP_WIDE_INSTR_OFFSETS
	.align		4
        /*00c8*/ 	.byte	0x04, 0x31
        /*00ca*/ 	.short	(.L_31 - .L_30)


	//   ....[0]....
.L_30:
        /*00cc*/ 	.word	0x00001650


	//   ....[1]....
        /*00d0*/ 	.word	0x00001670


	//   ....[2]....
        /*00d4*/ 	.word	0x00001680


	//   ....[3]....
        /*00d8*/ 	.word	0x00001760


	//   ....[4]....
        /*00dc*/ 	.word	0x00001d40


	//   ....[5]....
        /*00e0*/ 	.word	0x00001d50


	//   ....[6]....
        /*00e4*/ 	.word	0x00001dd0


	//   ....[7]....
        /*00e8*/ 	.word	0x00001de0


	//   ....[8]....
        /*00ec*/ 	.word	0x000023d0


	//   ....[9]....
        /*00f0*/ 	.word	0x000023f0


	//----- nvinfo : EIATTR_COOP_GROUP_MASK_REGIDS
	.align		4
.L_31:
        /*00f4*/ 	.byte	0x04, 0x29
        /*00f6*/ 	.short	(.L_33 - .L_32)


	//   ....[0]....
.L_32:
        /*00f8*/ 	.word	0xffffffff


	//   ....[1]....
        /*00fc*/ 	.word	0xffffffff


	//   ....[2]....
        /*0100*/ 	.word	0xffffffff


	//----- nvinfo : EIATTR_COOP_GROUP_INSTR_OFFSETS
	.align		4
.L_33:
        /*0104*/ 	.byte	0x04, 0x28
        /*0106*/ 	.short	(.L_35 - .L_34)


	//   ....[0]....
.L_34:
        /*0108*/ 	.word	0x00000160


	//   ....[1]....
        /*010c*/ 	.word	0x00000700


	//   ....[2]....
        /*0110*/ 	.word	0x00000cf0


	//----- nvinfo : EIATTR_MBARRIER_INSTR_OFFSETS
	.align		4
.L_35:
        /*0114*/ 	.byte	0x04, 0x39
        /*0116*/ 	.short	(.L_37 - .L_36)


	//   ....[0]....
.L_36:
        /*0118*/ 	.word	0x000017c0
        /*011c*/ 	.word	0x000000ff
        /*0120*/ 	.word	0x0001e000
        /*0124*/ 	.short	0x0100
        /*0126*/ 	.byte	0x1c
	.zero		1


	//   ....[1]....
        /*0128*/ 	.word	0x000017f0
        /*012c*/ 	.word	0x000000ff
        /*0130*/ 	.word	0x0001e008
        /*0134*/ 	.short	0x0100
        /*0136*/ 	.byte	0x1c
	.zero		1


	//   ....[2]....
        /*0138*/ 	.word	0x00001810
        /*013c*/ 	.word	0x000000ff
        /*0140*/ 	.word	0x0001e010
        /*0144*/ 	.short	0x0100
        /*0146*/ 	.byte	0x1c
	.zero		1


	//   ....[3]....
        /*0148*/ 	.word	0x00001ea0
        /*014c*/ 	.word	0x000000ff
        /*0150*/ 	.word	0x0001e000
        /*0154*/ 	.short	0x010a
        /*0156*/ 	.byte	0x1e
	.zero		1


	//   ....[4]....
        /*0158*/ 	.word	0x00002350
        /*015c*/ 	.word	0x000000ff
        /*0160*/ 	.word	0x0001e000
        /*0164*/ 	.short	0x0108
        /*0166*/ 	.byte	0x1c
	.zero		1


	//   ....[5]....
        /*0168*/ 	.word	0x00002490
        /*016c*/ 	.word	0x000000ff
        /*0170*/ 	.word	0x0001e008
        /*0174*/ 	.short	0x0108
        /*0176*/ 	.byte	0x1c
	.zero		1


	//   ....[6]....
        /*0178*/ 	.word	0x00002580
        /*017c*/ 	.word	0x000000ff
        /*0180*/ 	.word	0x0001e010
        /*0184*/ 	.short	0x0108
        /*0186*/ 	.byte	0x1c
	.zero		1


	//   ....[7]....
        /*0188*/ 	.word	0x00002980
        /*018c*/ 	.word	0x000000ff
        /*0190*/ 	.word	0x0001e000
        /*0194*/ 	.short	0x010a
        /*0196*/ 	.byte	0x1e
	.zero		1


	//----- nvinfo : EIATTR_NUM_MBARRIERS
	.align		4
.L_37:
        /*0198*/ 	.byte	0x03, 0x38
        /*019a*/ 	.short	0x0003


	//----- nvinfo : EIATTR_EXIT_INSTR_OFFSETS
	.align		4
        /*019c*/ 	.byte	0x04, 0x1c
        /*019e*/ 	.short	(.L_39 - .L_38)


	//   ....[0]....
.L_38:
        /*01a0*/ 	.word	0x00002970


	//----- nvinfo : EIATTR_REQNTID
	.align		4
.L_39:
        /*01a4*/ 	.byte	0x04, 0x10
        /*01a6*/ 	.short	(.L_41 - .L_40)
.L_40:
        /*01a8*/ 	.word	0x00000080
        /*01ac*/ 	.word	0x00000001
        /*01b0*/ 	.word	0x00000001


	//----- nvinfo : EIATTR_CRS_STACK_SIZE
	.align		4
.L_41:
        /*01b4*/ 	.byte	0x04, 0x1e
        /*01b6*/ 	.short	(.L_43 - .L_42)
.L_42:
        /*01b8*/ 	.word	0x00000000


	//----- nvinfo : EIATTR_CBANK_PARAM_SIZE
	.align		4
.L_43:
        /*01bc*/ 	.byte	0x03, 0x19
        /*01be*/ 	.short	0x0050


	//----- nvinfo : EIATTR_PARAM_CBANK
	.align		4
        /*01c0*/ 	.byte	0x04, 0x0a
        /*01c2*/ 	.short	(.L_45 - .L_44)
	.align		4
.L_44:
        /*01c4*/ 	.word	index@(.nv.constant0.gluon_wgmma)
        /*01c8*/ 	.short	0x0210
        /*01ca*/ 	.short	0x0050


	//----- nvinfo : EIATTR_SW_WAR
	.align		4
.L_45:
        /*01cc*/ 	.byte	0x04, 0x36
        /*01ce*/ 	.short	(.L_47 - .L_46)
.L_46:
        /*01d0*/ 	.word	0x00000008
.L_47:


//--------------------- .nv.callgraph             --------------------------
	.section	.nv.callgraph,"",@"SHT_CUDA_CALLGRAPH"
	.align	4
	.sectionentsize	8
	.align		4
        /*0000*/ 	.word	0x00000000
	.align		4
        /*0004*/ 	.word	0xffffffff
	.align		4
        /*0008*/ 	.word	0x00000000
	.align		4
        /*000c*/ 	.word	0xfffffffe
	.align		4
        /*0010*/ 	.word	0x00000000
	.align		4
        /*0014*/ 	.word	0xfffffffd
	.align		4
        /*0018*/ 	.word	0x00000000
	.align		4
        /*001c*/ 	.word	0xfffffffc


//--------------------- .text.gluon_wgmma         --------------------------
	.section	.text.gluon_wgmma,"ax",@progbits
	.align	128
        .global         gluon_wgmma
        .type           gluon_wgmma,@function
        .size           gluon_wgmma,(.L_x_52 - gluon_wgmma)
        .other          gluon_wgmma,@"STO_CUDA_ENTRY STV_DEFAULT"
gluon_wgmma:
.text.gluon_wgmma:
[----:B------:R-:W-:Y:S01]  /*0000*/  LDC R1, c[0x0][0x28] ;  /* 0x00000a00ff017b82 */ /* 0x000fe20000000800 */
[----:B------:R-:W1:Y:S07]  /*0010*/  S2R R0, SR_TID.X ;  /* 0x0000000000007919 */ /* 0x000e6e0000002100 */
[----:B------:R-:W2:Y:S01]  /*0020*/  S2UR UR5, SR_CgaCtaId ;  /* 0x00000000000579c3 */ /* 0x000ea20000008800 */
[----:B------:R-:W-:Y:S01]  /*0030*/  UMOV UR28, 0x400 ;  /* 0x00000400001c7882 */ /* 0x000fe20000000000 */
[----:B------:R-:W-:Y:S01]  /*0040*/  ULDC UR7, c[0x0][0xc] ;  /* 0x0000030000077ab9 */ /* 0x000fe20000000800 */
[----:B------:R-:W-:Y:S01]  /*0050*/  ULDC UR8, c[0x0][0x10] ;  /* 0x0000040000087ab9 */ /* 0x000fe20000000800 */
[----:B------:R-:W-:Y:S01]  /*0060*/  ULDC.64 UR12, c[0x0][0x250] ;  /* 0x00009400000c7ab9 */ /* 0x000fe20000000a00 */
[----:B------:R-:W-:Y:S01]  /*0070*/  UMOV UR31, URZ ;  /* 0x0000003f001f7c82 */ /* 0x000fe20008000000 */
[----:B------:R-:W-:Y:S02]  /*0080*/  BSSY B0, `(.L_x_0) ;  /* 0x000001d000007945 */ /* 0x000fe40003800000 */
[----:B------:R-:W3:Y:S08]  /*0090*/  LDC R6, c[0x0][0x228] ;  /* 0x00008a00ff067b82 */ /* 0x000ef00000000800 */
[----:B------:R-:W4:Y:S08]  /*00a0*/  LDC R13, c[0x0][0x230] ;  /* 0x00008c00ff0d7b82 */ /* 0x000f300000000800 */
[----:B------:R-:W-:Y:S01]  /*00b0*/  S2UR UR4, SR_CTAID.Y ;  /* 0x00000000000479c3 */ /* 0x000fe20000002600 */
[----:B--2---:R-:W-:Y:S01]  /*00c0*/  ULEA UR28, UR5, UR28, 0x18 ;  /* 0x0000001c051c7291 */ /* 0x004fe2000f8ec03f */
[----:B-1----:R-:W-:-:S06]  /*00d0*/  LOP3.LUT R2, R0, 0x7f, RZ, 0xc0, !PT ;  /* 0x0000007f00027812 */ /* 0x002fcc00078ec0ff */
[----:B------:R-:W1:Y:S01]  /*00e0*/  S2UR UR6, SR_CTAID.Z ;  /* 0x00000000000679c3 */ /* 0x000e620000002700 */
[----:B---3--:R-:W-:Y:S01]  /*00f0*/  VIADD R6, R6, 0xffffffff ;  /* 0xffffffff06067836 */ /* 0x008fe20000000000 */
[C---:B------:R-:W-:Y:S02]  /*0100*/  ISETP.GE.U32.AND P0, PT, R2.reuse, 0x20, PT ;  /* 0x000000200200780c */ /* 0x040fe40003f06070 */
[C---:B------:R-:W-:Y:S02]  /*0110*/  ISETP.NE.U32.AND P2, PT, R2.reuse, RZ, PT ;  /* 0x000000ff0200720c */ /* 0x040fe40003f45070 */
[----:B------:R-:W-:Y:S02]  /*0120*/  LEA R12, R2, UR28, 0x2 ;  /* 0x0000001c020c7c11 */ /* 0x000fe4000f8e10ff */
[----:B------:R-:W2:Y:S01]  /*0130*/  S2UR UR5, SR_CTAID.X ;  /* 0x00000000000579c3 */ /* 0x000ea20000002500 */
[----:B----4-:R-:W-:-:S06]  /*0140*/  VIADD R9, R13, 0xffffffff ;  /* 0xffffffff0d097836 */ /* 0x010fcc0000000000 */
[----:B------:R3:W-:Y:S01]  /*0150*/  @!P0 STS [R12], RZ ;  /* 0x000000ff0c008388 */ /* 0x0007e20000000800 */
[----:B------:R-:W-:-:S03]  /*0160*/  NOP ;  /* 0x0000000000007918 */ /* 0x000fc60000000000 */
[----:B------:R3:W-:Y:S01]  /*0170*/  @!P2 STS [UR28+0x24], R6 ;  /* 0x00002406ff00a988 */ /* 0x0007e2000800081c */
[----:B-1----:R-:W-:-:S03]  /*0180*/  UIMAD UR6, UR6, UR8, UR4 ;  /* 0x00000008060672a4 */ /* 0x002fc6000f8e0204 */
[----:B------:R3:W-:Y:S01]  /*0190*/  @!P2 STS [UR28+0x20], R9 ;  /* 0x00002009ff00a988 */ /* 0x0007e2000800081c */
[----:B--2---:R-:W-:-:S04]  /*01a0*/  UIMAD UR6, UR6, UR7, UR5 ;  /* 0x00000007060672a4 */ /* 0x004fc8000f8e0205 */
[----:B------:R-:W-:-:S04]  /*01b0*/  UIMAD UR10, UR6, 0x180, URZ ;  /* 0x00000180060a78a4 */ /* 0x000fc8000f8e023f */
[----:B------:R-:W-:-:S04]  /*01c0*/  UIADD3 UR6, UP0, UR10, UR12, URZ ;  /* 0x0000000c0a067290 */ /* 0x000fc8000ff1e03f */
[----:B------:R-:W-:Y:S01]  /*01d0*/  ULEA.HI.X.SX32 UR7, UR10, UR13, 0x1, UP0 ;  /* 0x0000000d0a077291 */ /* 0x000fe200080f0e3f */
[----:B---3--:R-:W-:Y:S11]  /*01e0*/  @P2 BRA `(.L_x_1) ;  /* 0x0000000000182947 */ /* 0x008ff60003800000 */
[----:B------:R-:W1:Y:S01]  /*01f0*/  LDS R3, [UR28+0x8] ;  /* 0x0000081cff037984 */ /* 0x000e620008000800 */
[----:B------:R-:W2:Y:S01]  /*0200*/  LDC.64 R10, c[0x0][0x210] ;  /* 0x00008400ff0a7b82 */ /* 0x000ea20000000a00 */
[----:B------:R-:W-:Y:S02]  /*0210*/  IMAD.MOV.U32 R4, RZ, RZ, 0x70 ;  /* 0x00000070ff047424 */ /* 0x000fe400078e00ff */
[----:B--2---:R2:W-:Y:S03]  /*0220*/  STS.64 [UR28], R10 ;  /* 0x0000000aff007988 */ /* 0x0045e60008000a1c */
[----:B-1----:R-:W-:-:S05]  /*0230*/  LOP3.LUT R3, R3, 0x10, R4, 0xd8, !PT ;  /* 0x0000001003037812 */ /* 0x002fca00078ed804 */
[----:B------:R2:W-:Y:S02]  /*0240*/  STS [UR28+0x8], R3 ;  /* 0x00000803ff007988 */ /* 0x0005e4000800081c */
.L_x_1:
[----:B------:R-:W-:Y:S05]  /*0250*/  BSYNC B0 ;  /* 0x0000000000007941 */ /* 0x000fea0003800000 */
.L_x_0:
[----:B------:R-:W-:Y:S04]  /*0260*/  BSSY B0, `(.L_x_2) ;  /* 0x000000a000007945 */ /* 0x000fe80003800000 */
[----:B------:R-:W-:Y:S05]  /*0270*/  @P2 BRA `(.L_x_3) ;  /* 0x0000000000202947 */ /* 0x000fea0003800000 */
[----:B--2---:R-:W1:Y:S01]  /*0280*/  LDS R3, [UR28+0x34] ;  /* 0x0000341cff037984 */ /* 0x004e620008000800 */
[----:B------:R-:W-:Y:S02]  /*0290*/  IMAD.MOV.U32 R4, RZ, RZ, 0x3f000000 ;  /* 0x3f000000ff047424 */ /* 0x000fe400078e00ff */
[----:B------:R-:W-:Y:S01]  /*02a0*/  @!P2 IMAD.MOV.U32 R5, RZ, RZ, 0xff ;  /* 0x000000ffff05a424 */ /* 0x000fe200078e00ff */
[----:B------:R-:W2:Y:S02]  /*02b0*/  @!P2 LDS R8, [UR28+0x38] ;  /* 0x0000381cff08a984 */ /* 0x000ea40008000800 */
[----:B-1----:R-:W-:Y:S02]  /*02c0*/  LOP3.LUT R3, R3, 0xff000000, R4, 0xb8, !PT ;  /* 0xff00000003037812 */ /* 0x002fe400078eb804 */
[----:B--2---:R-:W-:-:S03]  /*02d0*/  @!P2 LOP3.LUT R4, R8, 0xff, R5, 0xb8, !PT ;  /* 0x000000ff0804a812 */ /* 0x004fc600078eb805 */
[----:B------:R1:W-:Y:S04]  /*02e0*/  STS [UR28+0x34], R3 ;  /* 0x00003403ff007988 */ /* 0x0003e8000800081c */
[----:B------:R1:W-:Y:S02]  /*02f0*/  @!P2 STS [UR28+0x38], R4 ;  /* 0x00003804ff00a988 */ /* 0x0003e4000800081c */
.L_x_3:
[----:B------:R-:W-:Y:S05]  /*0300*/  BSYNC B0 ;  /* 0x0000000000007941 */ /* 0x000fea0003800000 */
.L_x_2:
[----:B------:R-:W-:Y:S04]  /*0310*/  BSSY B0, `(.L_x_4) ;  /* 0x000000e000007945 */ /* 0x000fe80003800000 */
[----:B------:R-:W-:Y:S05]  /*0320*/  @P2 BRA `(.L_x_5) ;  /* 0x0000000000302947 */ /* 0x000fea0003800000 */
[----:B-1----:R-:W1:Y:S01]  /*0330*/  LDS R4, [UR28+0x34] ;  /* 0x0000341cff047984 */ /* 0x002e620008000800 */
[----:B--2---:R-:W2:Y:S03]  /*0340*/  LDC.64 R10, c[0x0][0x238] ;  /* 0x00008e00ff0a7b82 */ /* 0x004ea60000000a00 */
[----:B------:R-:W3:Y:S01]  /*0350*/  LDS R3, [UR28+0x1c] ;  /* 0x00001c1cff037984 */ /* 0x000ee20008000800 */
[C---:B--2---:R-:W-:Y:S01]  /*0360*/  SHF.L.U64.HI R8, R10.reuse, 0x1, R11 ;  /* 0x000000010a087819 */ /* 0x044fe2000001020b */
[----:B------:R-:W-:-:S03]  /*0370*/  IMAD.SHL.U32 R5, R10, 0x2, RZ ;  /* 0x000000020a057824 */ /* 0x000fc600078e00ff */
[--C-:B------:R-:W-:Y:S02]  /*0380*/  SHF.R.U32.HI R10, RZ, 0x4, R8.reuse ;  /* 0x00000004ff0a7819 */ /* 0x100fe40000011608 */
[----:B------:R-:W-:-:S05]  /*0390*/  SHF.R.U64 R5, R5, 0x4, R8 ;  /* 0x0000000405057819 */ /* 0x000fca0000001208 */
[----:B------:R4:W-:Y:S01]  /*03a0*/  STS [UR28+0xc], R5 ;  /* 0x00000c05ff007988 */ /* 0x0009e2000800081c */
[----:B-1----:R-:W-:Y:S02]  /*03b0*/  LOP3.LUT R4, R4, 0x7, RZ, 0xb8, !PT ;  /* 0x0000000704047812 */ /* 0x002fe400078eb8ff */
[----:B---3--:R-:W-:-:S03]  /*03c0*/  LOP3.LUT R3, R3, 0xf, R10, 0xb8, !PT ;  /* 0x0000000f03037812 */ /* 0x008fc600078eb80a */
[----:B------:R4:W-:Y:S04]  /*03d0*/  STS [UR28+0x34], R4 ;  /* 0x00003404ff007988 */ /* 0x0009e8000800081c */
[----:B------:R4:W-:Y:S02]  /*03e0*/  STS [UR28+0x1c], R3 ;  /* 0x00001c03ff007988 */ /* 0x0009e4000800081c */
.L_x_5:
[----:B------:R-:W-:Y:S05]  /*03f0*/  BSYNC B0 ;  /* 0x0000000000007941 */ /* 0x000fea0003800000 */
.L_x_4:
[----:B------:R-:W-:Y:S04]  /*0400*/  BSSY B1, `(.L_x_6) ;  /* 0x000001a000017945 */ /* 0x000fe80003800000 */
[----:B------:R-:W-:Y:S04]  /*0410*/  BSSY B0, `(.L_x_7) ;  /* 0x0000015000007945 */ /* 0x000fe80003800000 */
[----:B------:R-:W-:Y:S05]  /*0420*/  @P2 BRA `(.L_x_8) ;  /* 0x0000000000202947 */ /* 0x000fea0003800000 */
[----:B-12-4-:R-:W1:Y:S02]  /*0430*/  LDS R3, [UR28+0x34] ;  /* 0x0000341cff037984 */ /* 0x016e640008000800 */
[----:B-1----:R-:W-:-:S05]  /*0440*/  LOP3.LUT R3, R3, 0x38, RZ, 0xb8, !PT ;  /* 0x0000003803037812 */ /* 0x002fca00078eb8ff */
[----:B------:R1:W-:Y:S01]  /*0450*/  STS [UR28+0x34], R3 ;  /* 0x00003403ff007988 */ /* 0x0003e2000800081c */
[----:B------:R-:W-:Y:S05]  /*0460*/  @P2 BRA `(.L_x_9) ;  /* 0x0000000000202947 */ /* 0x000fea0003800000 */
[----:B-1----:R-:W1:Y:S01]  /*0470*/  LDS R3, [UR28+0x8] ;  /* 0x0000081cff037984 */ /* 0x002e620008000800 */
[----:B------:R-:W-:-:S05]  /*0480*/  IMAD.MOV.U32 R4, RZ, RZ, 0x780 ;  /* 0x00000780ff047424 */ /* 0x000fca00078e00ff */
[----:B-1----:R-:W-:-:S05]  /*0490*/  LOP3.LUT R3, R3, 0x500, R4, 0xd8, !PT ;  /* 0x0000050003037812 */ /* 0x002fca00078ed804 */
[----:B------:R3:W-:Y:S02]  /*04a0*/  STS [UR28+0x8], R3 ;  /* 0x00000803ff007988 */ /* 0x0007e4000800081c */
.L_x_8:
[----:B------:R-:W-:Y:S05]  /*04b0*/  @P2 BRA `(.L_x_10) ;  /* 0x0000000000282947 */ /* 0x000fea0003800000 */
[----:B-1234-:R-:W1:Y:S02]  /*04c0*/  LDS R3, [UR28+0x8] ;  /* 0x0000081cff037984 */ /* 0x01ee640008000800 */
[----:B-1----:R-:W-:-:S05]  /*04d0*/  LOP3.LUT R3, R3, 0x1800, RZ, 0xb8, !PT ;  /* 0x0000180003037812 */ /* 0x002fca00078eb8ff */
[----:B------:R2:W-:Y:S02]  /*04e0*/  STS [UR28+0x8], R3 ;  /* 0x00000803ff007988 */ /* 0x0005e4000800081c */
.L_x_9:
[----:B------:R-:W-:Y:S05]  /*04f0*/  @P2 BREAK B0 ;  /* 0x0000000000002942 */ /* 0x000fea0003800000 */
[----:B------:R-:W-:Y:S05]  /*0500*/  @P2 BRA `(.L_x_11) ;  /* 0x0000000000242947 */ /* 0x000fea0003800000 */
[----:B------:R-:W3:Y:S01]  /*0510*/  LDS R4, [UR28+0x8] ;  /* 0x0000081cff047984 */ /* 0x000ee20008000800 */
[----:B-12---:R-:W-:-:S05]  /*0520*/  IMAD.MOV.U32 R3, RZ, RZ, 0x6000 ;  /* 0x00006000ff037424 */ /* 0x006fca00078e00ff */
[----:B---3--:R-:W-:-:S04]  /*0530*/  LOP3.LUT R3, R4, 0x6000, R3, 0xd8, !PT ;  /* 0x0000600004037812 */ /* 0x008fc800078ed803 */
[----:B------:R-:W-:-:S05]  /*0540*/  LOP3.LUT R3, R3, 0x400000, RZ, 0xb8, !PT ;  /* 0x0040000003037812 */ /* 0x000fca00078eb8ff */
[----:B------:R5:W-:Y:S02]  /*0550*/  STS [UR28+0x8], R3 ;  /* 0x00000803ff007988 */ /* 0x000be4000800081c */
.L_x_10:
[----:B------:R-:W-:Y:S05]  /*0560*/  BSYNC B0 ;  /* 0x0000000000007941 */ /* 0x000fea0003800000 */
.L_x_7:
[----:B-12345:R-:W1:Y:S02]  /*0570*/  @!P2 LDS R3, [UR28+0x8] ;  /* 0x0000081cff03a984 */ /* 0x03ee640008000800 */
[----:B-1----:R-:W-:-:S05]  /*0580*/  @!P2 LOP3.LUT R3, R3, 0x8000, RZ, 0xb8, !PT ;  /* 0x000080000303a812 */ /* 0x002fca00078eb8ff */
[----:B------:R3:W-:Y:S02]  /*0590*/  @!P2 STS [UR28+0x8], R3 ;  /* 0x00000803ff00a988 */ /* 0x0007e4000800081c */
.L_x_11:
[----:B------:R-:W-:Y:S05]  /*05a0*/  BSYNC B1 ;  /* 0x0000000000017941 */ /* 0x000fea0003800000 */
.L_x_6:
[----:B------:R-:W-:Y:S05]  /*05b0*/  WARPSYNC.ALL ;  /* 0x0000000000007948 */ /* 0x000fea0003800000 */
[----:B------:R-:W-:Y:S05]  /*05c0*/  @P0 BRA `(.L_x_12) ;  /* 0x0000000000280947 */ /* 0x000fea0003800000 */
[----:B-123--:R-:W1:Y:S01]  /*05d0*/  S2R R3, SR_LANEID ;  /* 0x0000000000037919 */ /* 0x00ee620000000000 */
[----:B------:R-:W-:Y:S05]  /*05e0*/  WARPSYNC.ALL ;  /* 0x0000000000007948 */ /* 0x000fea0003800000 */
[----:B-1----:R-:W-:-:S05]  /*05f0*/  IMAD.SHL.U32 R3, R3, 0x4, RZ ;  /* 0x0000000403037824 */ /* 0x002fca00078e00ff */
[----:B------:R-:W1:Y:S01]  /*0600*/  LDS R7, [R3+UR28] ;  /* 0x0000001c03077984 */ /* 0x000e620008000800 */
[----:B------:R-:W-:-:S05]  /*0610*/  IADD3 R4, P1, R3, UR6, RZ ;  /* 0x0000000603047c10 */ /* 0x000fca000ff3e0ff */
[----:B------:R-:W-:-:S05]  /*0620*/  IMAD.X R5, RZ, RZ, UR7, P1 ;  /* 0x00000007ff057e24 */ /* 0x000fca00088e06ff */
[----:B-1----:R4:W5:Y:S01]  /*0630*/  ATOMG.E.EXCH.STRONG.GPU PT, RZ, [R4], R7 ;  /* 0x0000000704ff73a8 */ /* 0x00296200041ee100 */
[----:B------:R-:W-:-:S04]  /*0640*/  DEPBAR {5,4,3,2,1,0} ;  /* 0x0000003f0000791a */ /* 0x000fc80000000000 */
[----:B------:R4:W-:Y:S01]  /*0650*/  UTMACCTL.IV [UR6] ;  /* 0x00000000060079b9 */ /* 0x0009e20008000000 */
[----:B------:R-:W-:Y:S01]  /*0660*/  NOP ;  /* 0x0000000000007918 */ /* 0x000fe20000000000 */
.L_x_12:
[----:B------:R-:W-:Y:S05]  /*0670*/  @P0 BRA `(.L_x_13) ;  /* 0x00000000000c0947 */ /* 0x000fea0003800000 */
[----:B------:R0:W-:Y:S01]  /*0680*/  UTMACMDFLUSH ;  /* 0x00000000000079b7 */ /* 0x0001e20000000000 */
[----:B------:R-:W-:Y:S05]  /*0690*/  @P0 BRA `(.L_x_13) ;  /* 0x0000000000040947 */ /* 0x000fea0003800000 */
[----:B------:R-:W-:-:S04]  /*06a0*/  DEPBAR.LE SB0, 0x0 ;  /* 0x000080000000791a */ /* 0x000fc80000000000 */
.L_x_13:
[----:B------:R-:W-:Y:S05]  /*06b0*/  WARPSYNC.ALL ;  /* 0x0000000000007948 */ /* 0x000fea0003800000 */
[----:B-----5:R-:W-:Y:S06]  /*06c0*/  BAR.SYNC.DEFER_BLOCKING 0x0 ;  /* 0x0000000000007b1d */ /* 0x020fec0000010000 */
[----:B------:R-:W-:Y:S02]  /*06d0*/  BSSY B1, `(.L_x_14) ;  /* 0x000000b000017945 */ /* 0x000fe40003800000 */
[----:B------:R-:W-:Y:S06]  /*06e0*/  BAR.SYNC.DEFER_BLOCKING 0x0 ;  /* 0x0000000000007b1d */ /* 0x000fec0000010000 */
[----:B------:R5:W-:Y:S01]  /*06f0*/  @!P0 STS [R12], RZ ;  /* 0x000000ff0c008388 */ /* 0x000be20000000800 */
[----:B------:R-:W-:Y:S01]  /*0700*/  NOP ;  /* 0x0000000000007918 */ /* 0x000fe20000000000 */
[----:B------:R-:W-:Y:S05]  /*0710*/  @P2 BRA `(.L_x_15) ;  /* 0x0000000000182947 */ /* 0x000fea0003800000 */
[----:B-123--:R-:W1:Y:S01]  /*0720*/  LDS R3, [UR28+0x8] ;  /* 0x0000081cff037984 */ /* 0x00ee620008000800 */
[----:B------:R-:W2:Y:S01]  /*0730*/  LDC.64 R10, c[0x0][0x218] ;  /* 0x00008600ff0a7b82 */ /* 0x000ea20000000a00 */
[----:B----4-:R-:W-:Y:S02]  /*0740*/  IMAD.MOV.U32 R4, RZ, RZ, 0x70 ;  /* 0x00000070ff047424 */ /* 0x010fe400078e00ff */
[----:B--2---:R2:W-:Y:S03]  /*0750*/  STS.64 [UR28], R10 ;  /* 0x0000000aff007988 */ /* 0x0045e60008000a1c */
[----:B-1----:R-:W-:-:S05]  /*0760*/  LOP3.LUT R3, R3, 0x10, R4, 0xd8, !PT ;  /* 0x0000001003037812 */ /* 0x002fca00078ed804 */
[----:B------:R2:W-:Y:S02]  /*0770*/  STS [UR28+0x8], R3 ;  /* 0x00000803ff007988 */ /* 0x0005e4000800081c */
.L_x_15:
[----:B----4-:R-:W-:Y:S05]  /*0780*/  BSYNC B1 ;  /* 0x0000000000017941 */ /* 0x010fea0003800000 */
.L_x_14:
[----:B------:R-:W-:Y:S04]  /*0790*/  BSSY B2, `(.L_x_16) ;  /* 0x000000f000027945 */ /* 0x000fe80003800000 */
[----:B------:R-:W-:Y:S04]  /*07a0*/  BSSY B1, `(.L_x_17) ;  /* 0x000000c000017945 */ /* 0x000fe80003800000 */
[----:B------:R-:W-:Y:S05]  /*07b0*/  @P2 BRA `(.L_x_18) ;  /* 0x0000000000282947 */ /* 0x000fea0003800000 */
[----:B-123--:R-:W1:Y:S01]  /*07c0*/  LDS R3, [UR28+0x34] ;  /* 0x0000341cff037984 */ /* 0x00ee620008000800 */
[----:B------:R-:W-:Y:S01]  /*07d0*/  IMAD.MOV.U32 R4, RZ, RZ, 0x3f000000 ;  /* 0x3f000000ff047424 */ /* 0x000fe200078e00ff */
[----:B------:R-:W-:Y:S05]  /*07e0*/  @P2 BREAK B1 ;  /* 0x0000000000012942 */ /* 0x000fea0003800000 */
[----:B-1----:R-:W-:-:S05]  /*07f0*/  LOP3.LUT R3, R3, 0xff000000, R4, 0xb8, !PT ;  /* 0xff00000003037812 */ /* 0x002fca00078eb804 */
[----:B------:R1:W-:Y:S01]  /*0800*/  STS [UR28+0x34], R3 ;  /* 0x00003403ff007988 */ /* 0x0003e2000800081c */
[----:B------:R-:W-:Y:S05]  /*0810*/  @P2 BRA `(.L_x_19) ;  /* 0x0000000000182947 */ /* 0x000fea0003800000 */
[----:B------:R-:W2:Y:S01]  /*0820*/  LDS R4, [UR28+0x38] ;  /* 0x0000381cff047984 */ /* 0x000ea20008000800 */
[----:B-1----:R-:W-:-:S05]  /*0830*/  IMAD.MOV.U32 R3, RZ, RZ, 0x3f ;  /* 0x0000003fff037424 */ /* 0x002fca00078e00ff */
[----:B--2---:R-:W-:-:S05]  /*0840*/  LOP3.LUT R3, R4, 0xff, R3, 0xb8, !PT ;  /* 0x000000ff04037812 */ /* 0x004fca00078eb803 */
[----:B------:R4:W-:Y:S02]  /*0850*/  STS [UR28+0x38], R3 ;  /* 0x00003803ff007988 */ /* 0x0009e4000800081c */
.L_x_18:
[----:B------:R-:W-:Y:S05]  /*0860*/  BSYNC B1 ;  /* 0x0000000000017941 */ /* 0x000fea0003800000 */
.L_x_17:
[----:B------:R1:W-:Y:S02]  /*0870*/  @!P2 STS [UR28+0x20], R9 ;  /* 0x00002009ff00a988 */ /* 0x0003e4000800081c */
.L_x_19:
[----:B------:R-:W-:Y:S05]  /*0880*/  BSYNC B2 ;  /* 0x0000000000027941 */ /* 0x000fea0003800000 */
.L_x_16:
[----:B------:R-:W-:Y:S05]  /*0890*/  WARPSYNC.ALL ;  /* 0x0000000000007948 */ /* 0x000fea0003800000 */
[----:B-1234-:R-:W1:Y:S01]  /*08a0*/  LDC R3, c[0x0][0x22c] ;  /* 0x00008b00ff037b82 */ /* 0x01ee620000000800 */
[----:B------:R-:W-:Y:S01]  /*08b0*/  BSSY B2, `(.L_x_20) ;  /* 0x0000010000027945 */ /* 0x000fe20003800000 */
[----:B-1----:R-:W-:-:S05]  /*08c0*/  VIADD R3, R3, 0xffffffff ;  /* 0xffffffff03037836 */ /* 0x002fca0000000000 */
[----:B------:R1:W-:Y:S01]  /*08d0*/  @!P2 STS [UR28+0x24], R3 ;  /* 0x00002403ff00a988 */ /* 0x0003e2000800081c */
[----:B------:R-:W-:Y:S05]  /*08e0*/  @P2 BRA `(.L_x_21) ;  /* 0x0000000000302947 */ /* 0x000fea0003800000 */
[----:B------:R-:W2:Y:S01]  /*08f0*/  LDS R5, [UR28+0x34] ;  /* 0x0000341cff057984 */ /* 0x000ea20008000800 */
[----:B------:R-:W3:Y:S03]  /*0900*/  LDC.64 R10, c[0x0][0x240] ;  /* 0x00009000ff0a7b82 */ /* 0x000ee60000000a00 */
[----:B------:R-:W4:Y:S01]  /*0910*/  LDS R4, [UR28+0x1c] ;  /* 0x00001c1cff047984 */ /* 0x000f220008000800 */
[C---:B---3--:R-:W-:Y:S01]  /*0920*/  SHF.L.U64.HI R8, R10.reuse, 0x1, R11 ;  /* 0x000000010a087819 */ /* 0x048fe2000001020b */
[----:B------:R-:W-:-:S03]  /*0930*/  IMAD.SHL.U32 R7, R10, 0x2, RZ ;  /* 0x000000020a077824 */ /* 0x000fc600078e00ff */
[--C-:B------:R-:W-:Y:S02]  /*0940*/  SHF.R.U32.HI R9, RZ, 0x4, R8.reuse ;  /* 0x00000004ff097819 */ /* 0x100fe40000011608 */
[----:B------:R-:W-:-:S05]  /*0950*/  SHF.R.U64 R7, R7, 0x4, R8 ;  /* 0x0000000407077819 */ /* 0x000fca0000001208 */
[----:B------:R3:W-:Y:S01]  /*0960*/  STS [UR28+0xc], R7 ;  /* 0x00000c07ff007988 */ /* 0x0007e2000800081c */
[----:B--2---:R-:W-:Y:S02]  /*0970*/  LOP3.LUT R5, R5, 0x7, RZ, 0xb8, !PT ;  /* 0x0000000705057812 */ /* 0x004fe400078eb8ff */
[----:B----4-:R-:W-:-:S03]  /*0980*/  LOP3.LUT R4, R4, 0xf, R9, 0xb8, !PT ;  /* 0x0000000f04047812 */ /* 0x010fc600078eb809 */
[----:B------:R3:W-:Y:S04]  /*0990*/  STS [UR28+0x34], R5 ;  /* 0x00003405ff007988 */ /* 0x0007e8000800081c */
[----:B------:R3:W-:Y:S02]  /*09a0*/  STS [UR28+0x1c], R4 ;  /* 0x00001c04ff007988 */ /* 0x0007e4000800081c */
.L_x_21:
[----:B------:R-:W-:Y:S05]  /*09b0*/  BSYNC B2 ;  /* 0x0000000000027941 */ /* 0x000fea0003800000 */
.L_x_20:
[----:B------:R-:W-:Y:S04]  /*09c0*/  BSSY B3, `(.L_x_22) ;  /* 0x000001a000037945 */ /* 0x000fe80003800000 */
[----:B------:R-:W-:Y:S04]  /*09d0*/  BSSY B2, `(.L_x_23) ;  /* 0x0000015000027945 */ /* 0x000fe80003800000 */
[----:B------:R-:W-:Y:S05]  /*09e0*/  @P2 BRA `(.L_x_24) ;  /* 0x0000000000202947 */ /* 0x000fea0003800000 */
[----:B---3--:R-:W2:Y:S02]  /*09f0*/  LDS R4, [UR28+0x34] ;  /* 0x0000341cff047984 */ /* 0x008ea40008000800 */
[----:B--2---:R-:W-:-:S05]  /*0a00*/  LOP3.LUT R4, R4, 0x38, RZ, 0xb8, !PT ;  /* 0x0000003804047812 */ /* 0x004fca00078eb8ff */
[----:B------:R2:W-:Y:S01]  /*0a10*/  STS [UR28+0x34], R4 ;  /* 0x00003404ff007988 */ /* 0x0005e2000800081c */
[----:B------:R-:W-:Y:S05]  /*0a20*/  @P2 BRA `(.L_x_25) ;  /* 0x0000000000202947 */ /* 0x000fea0003800000 */
[----:B--2---:R-:W2:Y:S01]  /*0a30*/  LDS R4, [UR28+0x8] ;  /* 0x0000081cff047984 */ /* 0x004ea20008000800 */
[----:B------:R-:W-:-:S05]  /*0a40*/  IMAD.MOV.U32 R5, RZ, RZ, 0x780 ;  /* 0x00000780ff057424 */ /* 0x000fca00078e00ff */
[----:B--2---:R-:W-:-:S05]  /*0a50*/  LOP3.LUT R4, R4, 0x500, R5, 0xd8, !PT ;  /* 0x0000050004047812 */ /* 0x004fca00078ed805 */
[----:B------:R2:W-:Y:S02]  /*0a60*/  STS [UR28+0x8], R4 ;  /* 0x00000804ff007988 */ /* 0x0005e4000800081c */
.L_x_24:
[----:B------:R-:W-:Y:S05]  /*0a70*/  @P2 BRA `(.L_x_26) ;  /* 0x0000000000282947 */ /* 0x000fea0003800000 */
[----:B--23--:R-:W2:Y:S02]  /*0a80*/  LDS R4, [UR28+0x8] ;  /* 0x0000081cff047984 */ /* 0x00cea40008000800 */
[----:B--2---:R-:W-:-:S05]  /*0a90*/  LOP3.LUT R4, R4, 0x1800, RZ, 0xb8, !PT ;  /* 0x0000180004047812 */ /* 0x004fca00078eb8ff */
[----:B------:R3:W-:Y:S02]  /*0aa0*/  STS [UR28+0x8], R4 ;  /* 0x00000804ff007988 */ /* 0x0007e4000800081c */
.L_x_25:
[----:B------:R-:W-:Y:S05]  /*0ab0*/  @P2 BREAK B2 ;  /* 0x0000000000022942 */ /* 0x000fea0003800000 */
[----:B------:R-:W-:Y:S05]  /*0ac0*/  @P2 BRA `(.L_x_27) ;  /* 0x0000000000242947 */ /* 0x000fea0003800000 */
[----:B--23--:R-:W2:Y:S01]  /*0ad0*/  LDS R4, [UR28+0x8] ;  /* 0x0000081cff047984 */ /* 0x00cea20008000800 */
[----:B------:R-:W-:-:S05]  /*0ae0*/  IMAD.MOV.U32 R5, RZ, RZ, 0x6000 ;  /* 0x00006000ff057424 */ /* 0x000fca00078e00ff */
[----:B--2---:R-:W-:-:S04]  /*0af0*/  LOP3.LUT R4, R4, 0x6000, R5, 0xd8, !PT ;  /* 0x0000600004047812 */ /* 0x004fc800078ed805 */
[----:B------:R-:W-:-:S05]  /*0b00*/  LOP3.LUT R4, R4, 0x400000, RZ, 0xb8, !PT ;  /* 0x0040000004047812 */ /* 0x000fca00078eb8ff */
[----:B------:R4:W-:Y:S02]  /*0b10*/  STS [UR28+0x8], R4 ;  /* 0x00000804ff007988 */ /* 0x0009e4000800081c */
.L_x_26:
[----:B------:R-:W-:Y:S05]  /*0b20*/  BSYNC B2 ;  /* 0x0000000000027941 */ /* 0x000fea0003800000 */
.L_x_23:
[----:B--234-:R-:W2:Y:S02]  /*0b30*/  @!P2 LDS R4, [UR28+0x8] ;  /* 0x0000081cff04a984 */ /* 0x01cea40008000800 */
[----:B--2---:R-:W-:-:S05]  /*0b40*/  @!P2 LOP3.LUT R4, R4, 0x8000, RZ, 0xb8, !PT ;  /* 0x000080000404a812 */ /* 0x004fca00078eb8ff */
[----:B------:R4:W-:Y:S02]  /*0b50*/  @!P2 STS [UR28+0x8], R4 ;  /* 0x00000804ff00a988 */ /* 0x0009e4000800081c */
.L_x_27:
[----:B------:R-:W-:Y:S05]  /*0b60*/  BSYNC B3 ;  /* 0x0000000000037941 */ /* 0x000fea0003800000 */
.L_x_22:
[----:B------:R-:W-:Y:S05]  /*0b70*/  WARPSYNC.ALL ;  /* 0x0000000000007948 */ /* 0x000fea0003800000 */
[----:B------:R-:W-:-:S04]  /*0b80*/  UIADD3 UR9, UR10, 0x80, URZ ;  /* 0x000000800a097890 */ /* 0x000fc8000fffe03f */
[----:B------:R-:W-:-:S04]  /*0b90*/  UIADD3 UR8, UP0, UR9, UR12, URZ ;  /* 0x0000000c09087290 */ /* 0x000fc8000ff1e03f */
[----:B------:R-:W-:Y:S01]  /*0ba0*/  ULEA.HI.X.SX32 UR9, UR9, UR13, 0x1, UP0 ;  /* 0x0000000d09097291 */ /* 0x000fe200080f0e3f */
[----:B------:R-:W-:Y:S11]  /*0bb0*/  @P0 BRA `(.L_x_28) ;  /* 0x0000000000280947 */ /* 0x000ff60003800000 */
[----:B--234-:R-:W2:Y:S01]  /*0bc0*/  S2R R4, SR_LANEID ;  /* 0x0000000000047919 */ /* 0x01cea20000000000 */
[----:B------:R-:W-:Y:S05]  /*0bd0*/  WARPSYNC.ALL ;  /* 0x0000000000007948 */ /* 0x000fea0003800000 */
[----:B--2---:R-:W-:-:S05]  /*0be0*/  IMAD.SHL.U32 R8, R4, 0x4, RZ ;  /* 0x0000000404087824 */ /* 0x004fca00078e00ff */
[----:B------:R-:W2:Y:S01]  /*0bf0*/  LDS R7, [R8+UR28] ;  /* 0x0000001c08077984 */ /* 0x000ea20008000800 */
[----:B------:R-:W-:-:S05]  /*0c00*/  IADD3 R4, P1, R8, UR8, RZ ;  /* 0x0000000808047c10 */ /* 0x000fca000ff3e0ff */
[----:B------:R-:W-:-:S05]  /*0c10*/  IMAD.X R5, RZ, RZ, UR9, P1 ;  /* 0x00000009ff057e24 */ /* 0x000fca00088e06ff */
[----:B--2---:R2:W3:Y:S01]  /*0c20*/  ATOMG.E.EXCH.STRONG.GPU PT, RZ, [R4], R7 ;  /* 0x0000000704ff73a8 */ /* 0x0044e200041ee100 */
[----:B------:R-:W-:-:S04]  /*0c30*/  DEPBAR {5,4,3,2,1,0} ;  /* 0x0000003f0000791a */ /* 0x000fc80000000000 */
[----:B------:R2:W-:Y:S01]  /*0c40*/  UTMACCTL.IV [UR8] ;  /* 0x00000000080079b9 */ /* 0x0005e20008000000 */
[----:B------:R-:W-:Y:S01]  /*0c50*/  NOP ;  /* 0x0000000000007918 */ /* 0x000fe20000000000 */
.L_x_28:
[----:B------:R-:W-:Y:S05]  /*0c60*/  @P0 BRA `(.L_x_29) ;  /* 0x00000000000c0947 */ /* 0x000fea0003800000 */
[----:B------:R0:W-:Y:S01]  /*0c70*/  UTMACMDFLUSH ;  /* 0x00000000000079b7 */ /* 0x0001e20000000000 */
[----:B------:R-:W-:Y:S05]  /*0c80*/  @P0 BRA `(.L_x_29) ;  /* 0x0000000000040947 */ /* 0x000fea0003800000 */
[----:B------:R-:W-:-:S04]  /*0c90*/  DEPBAR.LE SB0, 0x0 ;  /* 0x000080000000791a */ /* 0x000fc80000000000 */
.L_x_29:
[----:B------:R-:W-:Y:S05]  /*0ca0*/  WARPSYNC.ALL ;  /* 0x0000000000007948 */ /* 0x000fea0003800000 */
[----:B---3--:R-:W-:Y:S06]  /*0cb0*/  BAR.SYNC.DEFER_BLOCKING 0x0 ;  /* 0x0000000000007b1d */ /* 0x008fec0000010000 */
[----:B------:R-:W-:Y:S02]  /*0cc0*/  BSSY B3, `(.L_x_30) ;  /* 0x000000b000037945 */ /* 0x000fe40003800000 */
[----:B------:R-:W-:Y:S06]  /*0cd0*/  BAR.SYNC.DEFER_BLOCKING 0x0 ;  /* 0x0000000000007b1d */ /* 0x000fec0000010000 */
[----:B------:R3:W-:Y:S01]  /*0ce0*/  @!P0 STS [R12], RZ ;  /* 0x000000ff0c008388 */ /* 0x0007e20000000800 */
[----:B------:R-:W-:Y:S01]  /*0cf0*/  NOP ;  /* 0x0000000000007918 */ /* 0x000fe20000000000 */
[----:B------:R-:W-:Y:S05]  /*0d00*/  @P2 BRA `(.L_x_31) ;  /* 0x0000000000182947 */ /* 0x000fea0003800000 */
[----:B--2-4-:R-:W2:Y:S01]  /*0d10*/  LDS R4, [UR28+0x8] ;  /* 0x0000081cff047984 */ /* 0x014ea20008000800 */
[----:B------:R-:W4:Y:S01]  /*0d20*/  LDC.64 R8, c[0x0][0x220] ;  /* 0x00008800ff087b82 */ /* 0x000f220000000a00 */
[----:B------:R-:W-:Y:S02]  /*0d30*/  IMAD.MOV.U32 R5, RZ, RZ, 0x70 ;  /* 0x00000070ff057424 */ /* 0x000fe400078e00ff */
[----:B----4-:R4:W-:Y:S03]  /*0d40*/  STS.64 [UR28], R8 ;  /* 0x00000008ff007988 */ /* 0x0109e60008000a1c */
[----:B--2---:R-:W-:-:S05]  /*0d50*/  LOP3.LUT R4, R4, 0x10, R5, 0xd8, !PT ;  /* 0x0000001004047812 */ /* 0x004fca00078ed805 */
[----:B------:R4:W-:Y:S02]  /*0d60*/  STS [UR28+0x8], R4 ;  /* 0x00000804ff007988 */ /* 0x0009e4000800081c */
.L_x_31:
[----:B--2---:R-:W-:Y:S05]  /*0d70*/  BSYNC B3 ;  /* 0x0000000000037941 */ /* 0x004fea0003800000 */
.L_x_30:
[----:B------:R-:W-:Y:S04]  /*0d80*/  BSSY B4, `(.L_x_32) ;  /* 0x0000011000047945 */ /* 0x000fe80003800000 */
[----:B------:R-:W-:Y:S04]  /*0d90*/  BSSY B3, `(.L_x_33) ;  /* 0x000000e000037945 */ /* 0x000fe80003800000 */
[----:B------:R-:W-:Y:S05]  /*0da0*/  @P2 BRA `(.L_x_34) ;  /* 0x0000000000242947 */ /* 0x000fea0003800000 */
[----:B----4-:R-:W2:Y:S01]  /*0db0*/  LDS R4, [UR28+0x34] ;  /* 0x0000341cff047984 */ /* 0x010ea20008000800 */
[----:B------:R-:W-:-:S05]  /*0dc0*/  IMAD.MOV.U32 R5, RZ, RZ, 0x3f000000 ;  /* 0x3f000000ff057424 */ /* 0x000fca00078e00ff */
[----:B--2---:R-:W-:-:S05]  /*0dd0*/  LOP3.LUT R4, R4, 0xff000000, R5, 0xb8, !PT ;  /* 0xff00000004047812 */ /* 0x004fca00078eb805 */
[----:B------:R2:W-:Y:S01]  /*0de0*/  STS [UR28+0x34], R4 ;  /* 0x00003404ff007988 */ /* 0x0005e2000800081c */
[----:B------:R-:W-:Y:S05]  /*0df0*/  @P2 BRA `(.L_x_35) ;  /* 0x00000000001c2947 */ /* 0x000fea0003800000 */
[----:B--2---:R-:W2:Y:S01]  /*0e00*/  LDS R4, [UR28+0x38] ;  /* 0x0000381cff047984 */ /* 0x004ea20008000800 */
[----:B------:R-:W-:-:S05]  /*0e10*/  IMAD.MOV.U32 R5, RZ, RZ, 0xff ;  /* 0x000000ffff057424 */ /* 0x000fca00078e00ff */
[----:B--2---:R-:W-:-:S05]  /*0e20*/  LOP3.LUT R4, R4, 0xff, R5, 0xb8, !PT ;  /* 0x000000ff04047812 */ /* 0x004fca00078eb805 */
[----:B------:R2:W-:Y:S02]  /*0e30*/  STS [UR28+0x38], R4 ;  /* 0x00003804ff007988 */ /* 0x0005e4000800081c */
.L_x_34:
[----:B------:R-:W-:Y:S05]  /*0e40*/  @P2 BREAK B3 ;  /* 0x0000000000032942 */ /* 0x000fea0003800000 */
[----:B------:R-:W-:Y:S05]  /*0e50*/  @P2 BRA `(.L_x_36) ;  /* 0x00000000000c2947 */ /* 0x000fea0003800000 */
[----:B------:R1:W-:Y:S02]  /*0e60*/  STS [UR28+0x20], R3 ;  /* 0x00002003ff007988 */ /* 0x0003e4000800081c */
.L_x_35:
[----:B------:R-:W-:Y:S05]  /*0e70*/  BSYNC B3 ;  /* 0x0000000000037941 */ /* 0x000fea0003800000 */
.L_x_33:
[----:B------:R1:W-:Y:S02]  /*0e80*/  @!P2 STS [UR28+0x24], R6 ;  /* 0x00002406ff00a988 */ /* 0x0003e4000800081c */
.L_x_36:
[----:B------:R-:W-:Y:S05]  /*0e90*/  BSYNC B4 ;  /* 0x0000000000047941 */ /* 0x000fea0003800000 */
.L_x_32:
[----:B------:R-:W-:Y:S05]  /*0ea0*/  WARPSYNC.ALL ;  /* 0x0000000000007948 */ /* 0x000fea0003800000 */
[----:B------:R-:W-:Y:S04]  /*0eb0*/  BSSY B4, `(.L_x_37) ;  /* 0x000000e000047945 */ /* 0x000fe80003800000 */
[----:B------:R-:W-:Y:S05]  /*0ec0*/  @P2 BRA `(.L_x_38) ;  /* 0x0000000000302947 */ /* 0x000fea0003800000 */
[----:B--2-4-:R-:W2:Y:S01]  /*0ed0*/  LDS R4, [UR28+0x34] ;  /* 0x0000341cff047984 */ /* 0x014ea20008000800 */
[----:B------:R-:W4:Y:S03]  /*0ee0*/  LDC.64 R8, c[0x0][0x248] ;  /* 0x00009200ff087b82 */ /* 0x000f260000000a00 */
[----:B-1----:R-:W1:Y:S01]  /*0ef0*/  LDS R3, [UR28+0x1c] ;  /* 0x00001c1cff037984 */ /* 0x002e620008000800 */
[C---:B----4-:R-:W-:Y:S01]  /*0f00*/  SHF.L.U64.HI R6, R8.reuse, 0x1, R9 ;  /* 0x0000000108067819 */ /* 0x050fe20000010209 */
[----:B------:R-:W-:-:S03]  /*0f10*/  IMAD.SHL.U32 R5, R8, 0x2, RZ ;  /* 0x0000000208057824 */ /* 0x000fc600078e00ff */
[--C-:B------:R-:W-:Y:S02]  /*0f20*/  SHF.R.U32.HI R8, RZ, 0x4, R6.reuse ;  /* 0x00000004ff087819 */ /* 0x100fe40000011606 */
[----:B------:R-:W-:-:S05]  /*0f30*/  SHF.R.U64 R5, R5, 0x4, R6 ;  /* 0x0000000405057819 */ /* 0x000fca0000001206 */
[----:B------:R4:W-:Y:S01]  /*0f40*/  STS [UR28+0xc], R5 ;  /* 0x00000c05ff007988 */ /* 0x0009e2000800081c */
[----:B--2---:R-:W-:Y:S02]  /*0f50*/  LOP3.LUT R4, R4, 0x7, RZ, 0xb8, !PT ;  /* 0x0000000704047812 */ /* 0x004fe400078eb8ff */
[----:B-1----:R-:W-:-:S03]  /*0f60*/  LOP3.LUT R3, R3, 0xf, R8, 0xb8, !PT ;  /* 0x0000000f03037812 */ /* 0x002fc600078eb808 */
[----:B------:R4:W-:Y:S04]  /*0f70*/  STS [UR28+0x34], R4 ;  /* 0x00003404ff007988 */ /* 0x0009e8000800081c */
[----:B------:R4:W-:Y:S02]  /*0f80*/  STS [UR28+0x1c], R3 ;  /* 0x00001c03ff007988 */ /* 0x0009e4000800081c */
.L_x_38:
[----:B------:R-:W-:Y:S05]  /*0f90*/  BSYNC B4 ;  /* 0x0000000000047941 */ /* 0x000fea0003800000 */
.L_x_37:
[----:B------:R-:W-:Y:S04]  /*0fa0*/  BSSY B4, `(.L_x_39) ;  /* 0x000001a000047945 */ /* 0x000fe80003800000 */
[----:B------:R-:W-:Y:S04]  /*0fb0*/  BSSY B5, `(.L_x_40) ;  /* 0x0000015000057945 */ /* 0x000fe80003800000 */
[----:B------:R-:W-:Y:S05]  /*0fc0*/  @P2 BRA `(.L_x_41) ;  /* 0x0000000000202947 */ /* 0x000fea0003800000 */
[----:B-1--4-:R-:W1:Y:S02]  /*0fd0*/  LDS R3, [UR28+0x34] ;  /* 0x0000341cff037984 */ /* 0x012e640008000800 */
[----:B-1----:R-:W-:-:S05]  /*0fe0*/  LOP3.LUT R3, R3, 0x38, RZ, 0xb8, !PT ;  /* 0x0000003803037812 */ /* 0x002fca00078eb8ff */
[----:B------:R1:W-:Y:S01]  /*0ff0*/  STS [UR28+0x34], R3 ;  /* 0x00003403ff007988 */ /* 0x0003e2000800081c */
[----:B------:R-:W-:Y:S05]  /*1000*/  @P2 BRA `(.L_x_42) ;  /* 0x0000000000202947 */ /* 0x000fea0003800000 */
[----:B-1----:R-:W1:Y:S01]  /*1010*/  LDS R3, [UR28+0x8] ;  /* 0x0000081cff037984 */ /* 0x002e620008000800 */
[----:B--2---:R-:W-:-:S05]  /*1020*/  IMAD.MOV.U32 R4, RZ, RZ, 0x780 ;  /* 0x00000780ff047424 */ /* 0x004fca00078e00ff */
[----:B-1----:R-:W-:-:S05]  /*1030*/  LOP3.LUT R3, R3, 0x500, R4, 0xd8, !PT ;  /* 0x0000050003037812 */ /* 0x002fca00078ed804 */
[----:B------:R1:W-:Y:S02]  /*1040*/  STS [UR28+0x8], R3 ;  /* 0x00000803ff007988 */ /* 0x0003e4000800081c */
.L_x_41:
[----:B------:R-:W-:Y:S05]  /*1050*/  @P2 BRA `(.L_x_43) ;  /* 0x0000000000282947 */ /* 0x000fea0003800000 */
[----:B-1--4-:R-:W1:Y:S02]  /*1060*/  LDS R3, [UR28+0x8] ;  /* 0x0000081cff037984 */ /* 0x012e640008000800 */
[----:B-1----:R-:W-:-:S05]  /*1070*/  LOP3.LUT R3, R3, 0x1800, RZ, 0xb8, !PT ;  /* 0x0000180003037812 */ /* 0x002fca00078eb8ff */
[----:B------:R4:W-:Y:S02]  /*1080*/  STS [UR28+0x8], R3 ;  /* 0x00000803ff007988 */ /* 0x0009e4000800081c */
.L_x_42:
[----:B------:R-:W-:Y:S05]  /*1090*/  @P2 BREAK B5 ;  /* 0x0000000000052942 */ /* 0x000fea0003800000 */
[----:B------:R-:W-:Y:S05]  /*10a0*/  @P2 BRA `(.L_x_44) ;  /* 0x0000000000242947 */ /* 0x000fea0003800000 */
[----:B-1--4-:R-:W1:Y:S01]  /*10b0*/  LDS R3, [UR28+0x8] ;  /* 0x0000081cff037984 */ /* 0x012e620008000800 */
[----:B--2---:R-:W-:-:S05]  /*10c0*/  IMAD.MOV.U32 R4, RZ, RZ, 0x6000 ;  /* 0x00006000ff047424 */ /* 0x004fca00078e00ff */
[----:B-1----:R-:W-:-:S04]  /*10d0*/  LOP3.LUT R3, R3, 0x6000, R4, 0xd8, !PT ;  /* 0x0000600003037812 */ /* 0x002fc800078ed804 */
[----:B------:R-:W-:-:S05]  /*10e0*/  LOP3.LUT R3, R3, 0x400000, RZ, 0xb8, !PT ;  /* 0x0040000003037812 */ /* 0x000fca00078eb8ff */
[----:B------:R1:W-:Y:S02]  /*10f0*/  STS [UR28+0x8], R3 ;  /* 0x00000803ff007988 */ /* 0x0003e4000800081c */
.L_x_43:
[----:B------:R-:W-:Y:S05]  /*1100*/  BSYNC B5 ;  /* 0x0000000000057941 */ /* 0x000fea0003800000 */
.L_x_40:
[----:B-1--4-:R-:W1:Y:S02]  /*1110*/  @!P2 LDS R3, [UR28+0x8] ;  /* 0x0000081cff03a984 */ /* 0x012e640008000800 */
[----:B-1----:R-:W-:-:S05]  /*1120*/  @!P2 LOP3.LUT R3, R3, 0x8000, RZ, 0xb8, !PT ;  /* 0x000080000303a812 */ /* 0x002fca00078eb8ff */
[----:B------:R1:W-:Y:S02]  /*1130*/  @!P2 STS [UR28+0x8], R3 ;  /* 0x00000803ff00a988 */ /* 0x0003e4000800081c */
.L_x_44:
[----:B------:R-:W-:Y:S05]  /*1140*/  BSYNC B4 ;  /* 0x0000000000047941 */ /* 0x000fea0003800000 */
.L_x_39:
[----:B------:R-:W-:Y:S05]  /*1150*/  WARPSYNC.ALL ;  /* 0x0000000000007948 */ /* 0x000fea0003800000 */
[----:B------:R-:W-:Y:S01]  /*1160*/  UIADD3 UR11, UR10, 0x100, URZ ;  /* 0x000001000a0b7890 */ /* 0x000fe2000fffe03f */
[----:B------:R-:W-:Y:S02]  /*1170*/  ISETP.GE.AND P1, PT, R13, 0x1, PT ;  /* 0x000000010d00780c */ /* 0x000fe40003f26270 */
[----:B------:R-:W-:Y:S02]  /*1180*/  CS2R R120, SRZ ;  /* 0x0000000000787805 */ /* 0x000fe4000001ff00 */
[----:B------:R-:W-:Y:S01]  /*1190*/  CS2R R122, SRZ ;  /* 0x00000000007a7805 */ /* 0x000fe2000001ff00 */
[----:B------:R-:W-:Y:S01]  /*11a0*/  UIADD3 UR10, UP0, UR11, UR12, URZ ;  /* 0x0000000c0b0a7290 */ /* 0x000fe2000ff1e03f */
[----:B------:R-:W-:-:S02]  /*11b0*/  CS2R R124, SRZ ;  /* 0x00000000007c7805 */ /* 0x000fc4000001ff00 */
[----:B------:R-:W-:Y:S02]  /*11c0*/  CS2R R126, SRZ ;  /* 0x00000000007e7805 */ /* 0x000fe4000001ff00 */
[----:B------:R-:W-:Y:S01]  /*11d0*/  CS2R R128, SRZ ;  /* 0x0000000000807805 */ /* 0x000fe2000001ff00 */
[----:B------:R-:W-:Y:S01]  /*11e0*/  ULEA.HI.X.SX32 UR11, UR11, UR13, 0x1, UP0 ;  /* 0x0000000d0b0b7291 */ /* 0x000fe200080f0e3f */
[----:B------:R-:W-:Y:S02]  /*11f0*/  CS2R R130, SRZ ;  /* 0x0000000000827805 */ /* 0x000fe4000001ff00 */
[----:B------:R-:W-:Y:S02]  /*1200*/  CS2R R132, SRZ ;  /* 0x0000000000847805 */ /* 0x000fe4000001ff00 */
[----:B------:R-:W-:Y:S02]  /*1210*/  CS2R R134, SRZ ;  /* 0x0000000000867805 */ /* 0x000fe4000001ff00 */
[----:B------:R-:W-:-:S02]  /*1220*/  CS2R R136, SRZ ;  /* 0x0000000000887805 */ /* 0x000fc4000001ff00 */
[----:B------:R-:W-:Y:S02]  /*1230*/  CS2R R138, SRZ ;  /* 0x00000000008a7805 */ /* 0x000fe4000001ff00 */
[----:B------:R-:W-:Y:S02]  /*1240*/  CS2R R140, SRZ ;  /* 0x00000000008c7805 */ /* 0x000fe4000001ff00 */
        /* <DEDUP_REMOVED lines=40> */
[----:B------:R-:W-:Y:S01]  /*14d0*/  CS2R R30, SRZ ;  /* 0x00000000001e7805 */ /* 0x000fe2000001ff00 */
[----:B------:R-:W-:Y:S01]  /*14e0*/  IMAD.MOV.U32 R32, RZ, RZ, RZ ;  /* 0x000000ffff207224 */ /* 0x000fe200078e00ff */
[----:B------:R-:W-:Y:S06]  /*14f0*/  @P0 BRA `(.L_x_45) ;  /* 0x0000000000280947 */ /* 0x000fec0003800000 */
[----:B-1--4-:R-:W1:Y:S01]  /*1500*/  S2R R3, SR_LANEID ;  /* 0x0000000000037919 */ /* 0x012e620000000000 */
[----:B------:R-:W-:Y:S05]  /*1510*/  WARPSYNC.ALL ;  /* 0x0000000000007948 */ /* 0x000fea0003800000 */
[----:B-1----:R-:W-:-:S05]  /*1520*/  IMAD.SHL.U32 R6, R3, 0x4, RZ ;  /* 0x0000000403067824 */ /* 0x002fca00078e00ff */
[----:B------:R-:W1:Y:S01]  /*1530*/  LDS R3, [R6+UR28] ;  /* 0x0000001c06037984 */ /* 0x000e620008000800 */
[----:B--2---:R-:W-:-:S05]  /*1540*/  IADD3 R4, P3, R6, UR10, RZ ;  /* 0x0000000a06047c10 */ /* 0x004fca000ff7e0ff */
[----:B------:R-:W-:-:S05]  /*1550*/  IMAD.X R5, RZ, RZ, UR11, P3 ;  /* 0x0000000bff057e24 */ /* 0x000fca00098e06ff */
[----:B-1----:R1:W2:Y:S01]  /*1560*/  ATOMG.E.EXCH.STRONG.GPU PT, RZ, [R4], R3 ;  /* 0x0000000304ff73a8 */ /* 0x0022a200041ee100 */
[----:B------:R-:W-:-:S04]  /*1570*/  DEPBAR {5,4,3,2,1,0} ;  /* 0x0000003f0000791a */ /* 0x000fc80000000000 */
[----:B------:R1:W-:Y:S01]  /*1580*/  UTMACCTL.IV [UR10] ;  /* 0x000000000a0079b9 */ /* 0x0003e20008000000 */
[----:B------:R-:W-:Y:S01]  /*1590*/  NOP ;  /* 0x0000000000007918 */ /* 0x000fe20000000000 */
.L_x_45:
[----:B------:R-:W-:Y:S05]  /*15a0*/  @P0 BRA `(.L_x_46) ;  /* 0x00000000000c0947 */ /* 0x000fea0003800000 */
[----:B------:R0:W-:Y:S01]  /*15b0*/  UTMACMDFLUSH ;  /* 0x00000000000079b7 */ /* 0x0001e20000000000 */
[----:B------:R-:W-:Y:S05]  /*15c0*/  @P0 BRA `(.L_x_46) ;  /* 0x0000000000040947 */ /* 0x000fea0003800000 */
[----:B------:R-:W-:-:S04]  /*15d0*/  DEPBAR.LE SB0, 0x0 ;  /* 0x000080000000791a */ /* 0x000fc80000000000 */
.L_x_46:
[----:B------:R-:W-:Y:S05]  /*15e0*/  WARPSYNC.ALL ;  /* 0x0000000000007948 */ /* 0x000fea0003800000 */
[----:B--2---:R-:W-:Y:S01]  /*15f0*/  BAR.SYNC.DEFER_BLOCKING 0x0 ;  /* 0x0000000000007b1d */ /* 0x004fe20000010000 */
[----:B------:R-:W-:Y:S01]  /*1600*/  USHF.L.U32 UR19, UR5, 0x8, URZ ;  /* 0x0000000805137899 */ /* 0x000fe2000800063f */
[----:B------:R-:W-:Y:S01]  /*1610*/  IMAD.MOV.U32 R33, RZ, RZ, RZ ;  /* 0x000000ffff217224 */ /* 0x000fe200078e00ff */
[----:B------:R-:W-:Y:S02]  /*1620*/  CS2R R34, SRZ ;  /* 0x0000000000227805 */ /* 0x000fe4000001ff00 */
[----:B------:R-:W-:-:S02]  /*1630*/  CS2R R36, SRZ ;  /* 0x0000000000247805 */ /* 0x000fc4000001ff00 */
[----:B------:R-:W-:Y:S01]  /*1640*/  CS2R R38, SRZ ;  /* 0x0000000000267805 */ /* 0x000fe2000001ff00 */
[----:B------:R-:W-:Y:S01]  /*1650*/  VOTEU.ALL UP0, P2 ;  /* 0x00000000003f7886 */ /* 0x000fe20001000000 */
[----:B------:R-:W-:Y:S01]  /*1660*/  UMOV UR12, 0x1 ;  /* 0x00000001000c7882 */ /* 0x000fe20000000000 */
[----:B------:R-:W-:Y:S01]  /*1670*/  VOTEU.ALL UP1, P2 ;  /* 0x00000000003f7886 */ /* 0x000fe20001020000 */
[----:B------:R-:W-:Y:S01]  /*1680*/  VOTEU.ALL UP2, P2 ;  /* 0x00000000003f7886 */ /* 0x000fe20001040000 */
[----:B------:R-:W-:Y:S01]  /*1690*/  CS2R R40, SRZ ;  /* 0x0000000000287805 */ /* 0x000fe2000001ff00 */
[----:B------:R-:W-:-:S04]  /*16a0*/  @!UP0 UIADD3 UR14, -UR12, 0x100000, URZ ;  /* 0x001000000c0e8890 */ /* 0x000fc8000fffe13f */
[----:B------:R-:W-:Y:S02]  /*16b0*/  @!UP0 USHF.L.U32 UR15, UR14, 0xb, URZ ;  /* 0x0000000b0e0f8899 */ /* 0x000fe4000800063f */
[----:B------:R-:W-:Y:S01]  /*16c0*/  @!UP0 USHF.L.U32 UR14, UR14, 0x1, URZ ;  /* 0x000000010e0e8899 */ /* 0x000fe2000800063f */
        /* <DEDUP_REMOVED lines=9> */
[----:B------:R-:W-:Y:S01]  /*1760*/  VOTEU.ALL UP0, P2 ;  /* 0x00000000003f7886 */ /* 0x000fe20001000000 */
[----:B------:R-:W-:Y:S02]  /*1770*/  CS2R R48, SRZ ;  /* 0x0000000000307805 */ /* 0x000fe4000001ff00 */
[----:B------:R-:W-:Y:S02]  /*1780*/  CS2R R50, SRZ ;  /* 0x0000000000327805 */ /* 0x000fe4000001ff00 */
[----:B------:R-:W-:Y:S02]  /*1790*/  CS2R R52, SRZ ;  /* 0x0000000000347805 */ /* 0x000fe4000001ff00 */
[----:B------:R-:W-:Y:S01]  /*17a0*/  CS2R R54, SRZ ;  /* 0x0000000000367805 */ /* 0x000fe2000001ff00 */
[----:B------:R-:W2:Y:S02]  /*17b0*/  FENCE.VIEW.ASYNC.S ;  /* 0x00000000000073c6 */ /* 0x000ea40000000000 */
[----:B--2---:R2:W4:Y:S02]  /*17c0*/  @!UP0 SYNCS.EXCH.64 URZ, [UR28+0x1e000], UR14 ;  /* 0x01e0000e1c3f85b2 */ /* 0x0045240008000100 */
[----:B----4-:R-:W-:Y:S01]  /*17d0*/  BAR.SYNC.DEFER_BLOCKING 0x0 ;  /* 0x0000000000007b1d */ /* 0x010fe20000010000 */
[----:B--2---:R-:W-:-:S05]  /*17e0*/  USHF.L.U32 UR15, UR4, 0x6, URZ ;  /* 0x00000006040f7899 */ /* 0x004fca000800063f */
[----:B------:R2:W4:Y:S02]  /*17f0*/  @!UP1 SYNCS.EXCH.64 URZ, [UR28+0x1e008], UR16 ;  /* 0x01e008101c3f95b2 */ /* 0x0005240008000100 */
[----:B----4-:R-:W-:Y:S06]  /*1800*/  BAR.SYNC.DEFER_BLOCKING 0x0 ;  /* 0x0000000000007b1d */ /* 0x010fec0000010000 */
[----:B------:R2:W4:Y:S01]  /*1810*/  @!UP2 SYNCS.EXCH.64 URZ, [UR28+0x1e010], UR12 ;  /* 0x01e0100c1c3fa5b2 */ /* 0x0005220008000100 */
[----:B------:R-:W-:Y:S05]  /*1820*/  @!P1 BRA `(.L_x_47) ;  /* 0x0000000800809947 */ /* 0x000fea0003800000 */
        /* <DEDUP_REMOVED lines=63> */
[----:B------:R-:W-:Y:S01]  /*1c20*/  CS2R R54, SRZ ;  /* 0x0000000000367805 */ /* 0x000fe2000001ff00 */
[----:B------:R-:W-:Y:S01]  /*1c30*/  UMOV UR29, URZ ;  /* 0x0000003f001d7c82 */ /* 0x000fe20008000000 */
[----:B------:R-:W-:-:S05]  /*1c40*/  UMOV UR18, URZ ;  /* 0x0000003f00127c82 */ /* 0x000fca0008000000 */
.L_x_49:
[----:B----4-:R-:W-:Y:S01]  /*1c50*/  BAR.SYNC.DEFER_BLOCKING 0x0 ;  /* 0x0000000000007b1d */ /* 0x010fe20000010000 */
[----:B------:R-:W-:Y:S01]  /*1c60*/  ULEA UR30, UR29, UR28, 0x3 ;  /* 0x0000001c1d1e7291 */ /* 0x000fe2000f8e183f */
[----:B-1----:R-:W-:Y:S01]  /*1c70*/  @!P2 IMAD.MOV.U32 R4, RZ, RZ, 0xa000 ;  /* 0x0000a000ff04a424 */ /* 0x002fe200078e00ff */
[----:B------:R-:W-:Y:S01]  /*1c80*/  ELECT P0, URZ, PT ;  /* 0x00000000003f782f */ /* 0x000fe20003800000 */
[----:B------:R-:W-:Y:S01]  /*1c90*/  IMAD.U32 R3, RZ, RZ, UR31 ;  /* 0x0000001fff037e24 */ /* 0x000fe2000f8e00ff */
[----:B--2---:R-:W-:Y:S02]  /*1ca0*/  ULEA UR16, UR29, UR28, 0xf ;  /* 0x0000001c1d107291 */ /* 0x004fe4000f8e783f */
[C---:B------:R-:W-:Y:S02]  /*1cb0*/  ISETP.LT.U32.AND P0, PT, R2.reuse, 0x20, P0 ;  /* 0x000000200200780c */ /* 0x040fe40000701070 */
[----:B------:R-:W-:Y:S02]  /*1cc0*/  ELECT P1, URZ, PT ;  /* 0x00000000003f782f */ /* 0x000fe40003820000 */
[----:B------:R-:W-:Y:S01]  /*1cd0*/  SHF.L.U32 R3, R3, 0x1f, RZ ;  /* 0x0000001f03037819 */ /* 0x000fe200000006ff */
[----:B------:R-:W-:Y:S01]  /*1ce0*/  ULEA UR12, UR29, UR28, 0xd ;  /* 0x0000001c1d0c7291 */ /* 0x000fe2000f8e683f */
[----:B------:R-:W-:Y:S01]  /*1cf0*/  ISETP.LT.U32.AND P1, PT, R2, 0x20, P1 ;  /* 0x000000200200780c */ /* 0x000fe20000f21070 */
[----:B------:R-:W-:-:S02]  /*1d00*/  UMOV UR14, UR18 ;  /* 0x00000012000e7c82 */ /* 0x000fc40008000000 */
[----:B------:R-:W-:Y:S02]  /*1d10*/  UIADD3 UR12, UR12, 0x18000, URZ ;  /* 0x000180000c0c7890 */ /* 0x000fe4000fffe03f */
[----:B------:R-:W-:Y:S02]  /*1d20*/  USHF.R.U32.HI UR24, URZ, 0x4, UR16 ;  /* 0x000000043f187899 */ /* 0x000fe40008011610 */
[----:B------:R-:W-:Y:S01]  /*1d30*/  USHF.R.U32.HI UR26, URZ, 0x4, UR12 ;  /* 0x000000043f1a7899 */ /* 0x000fe2000801160c */
[----:B------:R-:W-:Y:S01]  /*1d40*/  VOTEU.ANY UP0, P0 ;  /* 0x00000000003f7886 */ /* 0x000fe20000000100 */
[----:B------:R-:W-:Y:S01]  /*1d50*/  VOTEU.ANY UP2, P0 ;  /* 0x00000000003f7886 */ /* 0x000fe20000040100 */
[----:B------:R-:W-:Y:S01]  /*1d60*/  USGXT.U32 UR24, UR24, 0xe ;  /* 0x0000000e1818789a */ /* 0x000fe20008000000 */
[----:B------:R1:W-:Y:S01]  /*1d70*/  @!P2 SYNCS.ARRIVE.TRANS64 RZ, [UR30+0x1e000], R4 ;  /* 0x01e00004ffffa9a7 */ /* 0x0003e2000800001e */
[----:B------:R2:W-:Y:S06]  /*1d80*/  MEMBAR.ALL.CTA ;  /* 0x0000000000007992 */ /* 0x0005ec0000008000 */
[----:B--2---:R-:W2:Y:S01]  /*1d90*/  FENCE.VIEW.ASYNC.S ;  /* 0x00000000000073c6 */ /* 0x004ea20000000000 */
[----:B------:R-:W-:Y:S01]  /*1da0*/  @UP0 UIADD3 UR17, UR30, 0x1e000, URZ ;  /* 0x0001e0001e110890 */ /* 0x000fe2000fffe03f */
[----:B------:R-:W-:Y:S01]  /*1db0*/  @UP0 UMOV UR20, UR6 ;  /* 0x0000000600140c82 */ /* 0x000fe20008000000 */
[----:B------:R-:W-:Y:S01]  /*1dc0*/  @UP0 UMOV UR21, UR7 ;  /* 0x0000000700150c82 */ /* 0x000fe20008000000 */
[----:B--2---:R-:W-:Y:S01]  /*1dd0*/  VOTEU.ANY UP1, P1 ;  /* 0x00000000003f7886 */ /* 0x004fe20000820100 */
[----:B------:R-:W-:Y:S01]  /*1de0*/  VOTEU.ANY UP3, P1 ;  /* 0x00000000003f7886 */ /* 0x000fe20000860100 */
[----:B------:R-:W-:Y:S01]  /*1df0*/  USGXT.U32 UR26, UR26, 0xe ;  /* 0x0000000e1a1a789a */ /* 0x000fe20008000000 */
[----:B------:R-:W-:-:S02]  /*1e00*/  UMOV UR25, 0x40000040 ;  /* 0x4000004000197882 */ /* 0x000fc40000000000 */
[----:B------:R-:W-:Y:S01]  /*1e10*/  @UP1 UIADD3 UR13, UR30, 0x1e000, URZ ;  /* 0x0001e0001e0d1890 */ /* 0x000fe2000fffe03f */
[----:B------:R-:W-:Y:S01]  /*1e20*/  @UP1 UMOV UR22, UR8 ;  /* 0x0000000800161c82 */ /* 0x000fe20008000000 */
[----:B------:R-:W-:Y:S01]  /*1e30*/  @UP1 UMOV UR23, UR9 ;  /* 0x0000000900171c82 */ /* 0x000fe20008000000 */
[----:B------:R-:W-:Y:S01]  /*1e40*/  UMOV UR27, 0x40000040 ;  /* 0x40000040001b7882 */ /* 0x000fe20000000000 */
[----:B------:R-:W-:Y:S06]  /*1e50*/  BAR.SYNC.DEFER_BLOCKING 0x0 ;  /* 0x0000000000007b1d */ /* 0x000fec0000010000 */
[----:B------:R1:W-:Y:S02]  /*1e60*/  @UP2 UTMALDG.2D [UR16], [UR20] ;  /* 0x00000010140025b4 */ /* 0x0003e40008008000 */
[----:B------:R-:W-:Y:S06]  /*1e70*/  BAR.SYNC.DEFER_BLOCKING 0x0 ;  /* 0x0000000000007b1d */ /* 0x000fec0000010000 */
[----:B------:R1:W-:Y:S02]  /*1e80*/  @UP3 UTMALDG.2D [UR12], [UR22] ;  /* 0x0000000c160035b4 */ /* 0x0003e40008008000 */
[----:B------:R-:W-:Y:S06]  /*1e90*/  BAR.SYNC.DEFER_BLOCKING 0x0 ;  /* 0x0000000000007b1d */ /* 0x000fec0000010000 */
[----:B------:R-:W2:Y:S02]  /*1ea0*/  SYNCS.PHASECHK.TRANS64.TRYWAIT P0, [UR30+0x1e000], R3 ;  /* 0x01e00003ff0075a7 */ /* 0x000ea4000800015e */
[----:B-12---:R-:W-:Y:S05]  /*1eb0*/  @!P0 BRA `(.L_x_48) ;  /* 0x0000000800b08947 */ /* 0x006fea0003800000 */
.L_x_50:
[----:B------:R-:W-:Y:S02]  /*1ec0*/  WARPGROUP.DEPBAR.LE gsb0, 0x0 ;  /* 0x00008000000079c5 */ /* 0x000fe40000010000 */
[----:B------:R-:W-:Y:S01]  /*1ed0*/  WARPGROUP.ARRIVE ;  /* 0x00000000000079c5 */ /* 0x000fe20000000000 */
[----:B------:R-:W-:Y:S01]  /*1ee0*/  UIADD3 UR32, UP0, UR24, 0x2, URZ ;  /* 0x0000000218207890 */ /* 0x000fe2000ff1e03f */
[----:B------:R-:W1:Y:S01]  /*1ef0*/  LDC R3, c[0x0][0x230] ;  /* 0x00008c00ff037b82 */ /* 0x000e620000000800 */
[----:B------:R-:W-:Y:S01]  /*1f00*/  UIADD3 UR34, UP1, UR26, 0x2, URZ ;  /* 0x000000021a227890 */ /* 0x000fe2000ff3e03f */
[----:B------:R-:W-:Y:S02]  /*1f10*/  UMOV UR12, URZ ;  /* 0x0000003f000c7c82 */ /* 0x000fe40008000000 */
[----:B------:R-:W-:Y:S01]  /*1f20*/  HGMMA.64x64x16.F32.BF16 R120, gdesc[UR24], R120 ;  /* 0x00e00000187879f0 */ /* 0x000fe20008701878 */
[----:B------:R-:W-:Y:S01]  /*1f30*/  UMOV UR13, URZ ;  /* 0x0000003f000d7c82 */ /* 0x000fe20008000000 */
[----:B------:R-:W-:-:S02]  /*1f40*/  UIADD3.X UR33, UR12, 0x40000040, URZ, UP0, !UPT ;  /* 0x400000400c217890 */ /* 0x000fc400087fe43f */
[----:B------:R-:W-:Y:S02]  /*1f50*/  UIADD3.X UR35, UR13, 0x40000040, URZ, UP1, !UPT ;  /* 0x400000400d237890 */ /* 0x000fe40008ffe43f */
[----:B------:R-:W-:Y:S02]  /*1f60*/  UIADD3.64 UR20, UR32, 0x2, URZ ;  /* 0x0000000220147897 */ /* 0x000fe4000fffe03f */
[----:B------:R-:W-:Y:S02]  /*1f70*/  UIADD3.64 UR22, UR34, 0x2, URZ ;  /* 0x0000000222167897 */ /* 0x000fe4000fffe03f */
[----:B------:R-:W-:Y:S02]  /*1f80*/  UIADD3.64 UR36, UR32, 0x4, URZ ;  /* 0x0000000420247897 */ /* 0x000fe4000fffe03f */
[----:B------:R-:W-:Y:S02]  /*1f90*/  UIADD3.64 UR38, UR34, 0x4, URZ ;  /* 0x0000000422267897 */ /* 0x000fe4000fffe03f */
[----:B------:R-:W-:-:S02]  /*1fa0*/  UIADD3.64 UR24, UR32, 0x1fe, URZ ;  /* 0x000001fe20187897 */ /* 0x000fc4000fffe03f */
[----:B------:R-:W-:Y:S01]  /*1fb0*/  UIADD3.64 UR40, UR32, 0x200, URZ ;  /* 0x0000020020287897 */ /* 0x000fe2000fffe03f */
[----:B------:R-:W-:Y:S01]  /*1fc0*/  UMOV UR42, UR34 ;  /* 0x00000022002a7c82 */ /* 0x000fe20008000000 */
[----:B------:R-:W-:Y:S01]  /*1fd0*/  UMOV UR43, UR35 ;  /* 0x00000023002b7c82 */ /* 0x000fe20008000000 */
[----:B------:R-:W-:Y:S02]  /*1fe0*/  UIADD3 UR18, UR18, 0x40, URZ ;  /* 0x0000004012127890 */ /* 0x000fe4000fffe03f */
[----:B------:R-:W-:-:S04]  /*1ff0*/  UIADD3 UR29, UR29, 0x1, URZ ;  /* 0x000000011d1d7890 */ /* 0x000fc8000fffe03f */
[----:B-1----:R-:W-:Y:S01]  /*2000*/  ISETP.LE.AND P0, PT, R3, UR18, PT ;  /* 0x0000001203007c0c */ /* 0x002fe2000bf03270 */
[----:B------:R-:W-:-:S04]  /*2010*/  UISETP.NE.U32.AND UP0, UPT, UR29, 0x3, UPT ;  /* 0x000000031d00788c */ /* 0x000fc8000bf05070 */
[----:B------:R-:W-:Y:S02]  /*2020*/  USEL UR12, URZ, 0x1, UP0 ;  /* 0x000000013f0c7887 */ /* 0x000fe40008000000 */
[----:B------:R-:W-:Y:S02]  /*2030*/  USEL UR29, UR29, URZ, UP0 ;  /* 0x0000003f1d1d7287 */ /* 0x000fe40008000000 */
[----:B------:R-:W-:Y:S01]  /*2040*/  ULOP3.LUT UR31, UR31, UR12, URZ, 0x3c, !UPT ;  /* 0x0000000c1f1f7292 */ /* 0x000fe2000f8e3c3f */
[----:B------:R-:W-:Y:S04]  /*2050*/  HGMMA.64x64x16.F32.BF16 R120, gdesc[UR32], R120 ;  /* 0x00e00000207879f0 */ /* 0x000fe80008701878 */
[----:B------:R-:W-:Y:S01]  /*2060*/  HGMMA.64x64x16.F32.BF16 R120, gdesc[UR20], R120 ;  /* 0x00e00000147879f0 */ /* 0x000fe20008701878 */
[----:B------:R-:W-:-:S03]  /*2070*/  UIADD3.64 UR20, UR32, 0x202, URZ ;  /* 0x0000020220147897 */ /* 0x000fc6000fffe03f */
[----:B------:R-:W-:Y:S01]  /*2080*/  HGMMA.64x64x16.F32.BF16 R120, gdesc[UR36], R120 ;  /* 0x00e00000247879f0 */ /* 0x000fe20008701878 */
[----:B------:R-:W-:-:S03]  /*2090*/  UIADD3.64 UR36, UR32, 0x204, URZ ;  /* 0x0000020420247897 */ /* 0x000fc6000fffe03f */
[----:B------:R-:W-:Y:S01]  /*20a0*/  HGMMA.64x64x16.F32.BF16 R88, gdesc[UR24], R88 ;  /* 0x00e00000185879f0 */ /* 0x000fe20008701858 */
[----:B------:R-:W-:-:S03]  /*20b0*/  UIADD3.64 UR24, UR32, 0x3fe, URZ ;  /* 0x000003fe20187897 */ /* 0x000fc6000fffe03f */
[----:B------:R-:W-:Y:S01]  /*20c0*/  HGMMA.64x64x16.F32.BF16 R88, gdesc[UR40], R88 ;  /* 0x00e00000285879f0 */ /* 0x000fe20008701858 */
[----:B------:R-:W-:Y:S01]  /*20d0*/  UIADD3.64 UR40, UR32, 0x400, URZ ;  /* 0x0000040020287897 */ /* 0x000fe2000fffe03f */
[----:B------:R-:W-:Y:S01]  /*20e0*/  UMOV UR42, UR34 ;  /* 0x00000022002a7c82 */ /* 0x000fe20008000000 */
[----:B------:R-:W-:Y:S01]  /*20f0*/  UMOV UR43, UR35 ;  /* 0x00000023002b7c82 */ /* 0x000fe20008000000 */
[----:B------:R-:W-:Y:S01]  /*2100*/  HGMMA.64x64x16.F32.BF16 R88, gdesc[UR20], R88 ;  /* 0x00e00000145879f0 */ /* 0x000fe20008701858 */
[----:B------:R-:W-:-:S03]  /*2110*/  UIADD3.64 UR20, UR32, 0x402, URZ ;  /* 0x0000040220147897 */ /* 0x000fc6000fffe03f */
[----:B------:R-:W-:Y:S01]  /*2120*/  HGMMA.64x64x16.F32.BF16 R88, gdesc[UR36], R88 ;  /* 0x00e00000245879f0 */ /* 0x000fe20008701858 */
[----:B------:R-:W-:-:S03]  /*2130*/  UIADD3.64 UR36, UR32, 0x404, URZ ;  /* 0x0000040420247897 */ /* 0x000fc6000fffe03f */
[----:B------:R-:W-:Y:S01]  /*2140*/  HGMMA.64x64x16.F32.BF16 R56, gdesc[UR24], R56 ;  /* 0x00e00000183879f0 */ /* 0x000fe20008701838 */
[----:B------:R-:W-:-:S03]  /*2150*/  UIADD3.64 UR24, UR32, 0x5fe, URZ ;  /* 0x000005fe20187897 */ /* 0x000fc6000fffe03f */
[----:B------:R-:W-:Y:S04]  /*2160*/  HGMMA.64x64x16.F32.BF16 R56, gdesc[UR40], R56 ;  /* 0x00e00000283879f0 */ /* 0x000fe80008701838 */
[----:B------:R-:W-:Y:S01]  /*2170*/  HGMMA.64x64x16.F32.BF16 R56, gdesc[UR20], R56 ;  /* 0x00e00000143879f0 */ /* 0x000fe20008701838 */
[----:B------:R-:W-:-:S03]  /*2180*/  UIADD3.64 UR20, UR32, 0x602, URZ ;  /* 0x0000060220147897 */ /* 0x000fc6000fffe03f */
[----:B------:R-:W-:Y:S01]  /*2190*/  HGMMA.64x64x16.F32.BF16 R56, gdesc[UR36], R56 ;  /* 0x00e00000243879f0 */ /* 0x000fe20008701838 */
[----:B------:R-:W-:-:S03]  /*21a0*/  UIADD3.64 UR36, UR32, 0x604, URZ ;  /* 0x0000060420247897 */ /* 0x000fc6000fffe03f */
[----:B------:R-:W-:Y:S01]  /*21b0*/  HGMMA.64x64x16.F32.BF16 R24, gdesc[UR24], R24 ;  /* 0x00e00000181879f0 */ /* 0x000fe20008701818 */
[----:B------:R-:W-:Y:S01]  /*21c0*/  UIADD3.64 UR24, UR32, 0x600, URZ ;  /* 0x0000060020187897 */ /* 0x000fe2000fffe03f */
[----:B------:R-:W-:Y:S01]  /*21d0*/  UMOV UR26, UR34 ;  /* 0x00000022001a7c82 */ /* 0x000fe20008000000 */
[----:B------:R-:W-:-:S07]  /*21e0*/  UMOV UR27, UR35 ;  /* 0x00000023001b7c82 */ /* 0x000fce0008000000 */
[----:B------:R-:W-:Y:S04]  /*21f0*/  HGMMA.64x64x16.F32.BF16 R24, gdesc[UR24], R24 ;  /* 0x00e00000181879f0 */ /* 0x000fe80008701818 */
[----:B------:R-:W-:Y:S04]  /*2200*/  HGMMA.64x64x16.F32.BF16 R24, gdesc[UR20], R24 ;  /* 0x00e00000141879f0 */ /* 0x000fe80008701818 */
[----:B------:R-:W-:Y:S01]  /*2210*/  HGMMA.64x64x16.F32.BF16 R24, gdesc[UR36], R24, gsb0 ;  /* 0x00e00000241879f0 */ /* 0x000fe20008001818 */
[----:B------:R-:W-:Y:S05]  /*2220*/  @!P0 BRA `(.L_x_49) ;  /* 0xfffffff800888947 */ /* 0x000fea000383ffff */
.L_x_47:
[----:B------:R-:W-:Y:S02]  /*2230*/  WARPGROUP.DEPBAR.LE gsb0, 0x0 ;  /* 0x00008000000079c5 */ /* 0x000fe40000010000 */
[----:B----4-:R-:W-:Y:S01]  /*2240*/  BAR.SYNC.DEFER_BLOCKING 0x0 ;  /* 0x0000000000007b1d */ /* 0x010fe20000010000 */
[C---:B-1----:R-:W-:Y:S01]  /*2250*/  IMAD.SHL.U32 R3, R0.reuse, 0x80, RZ ;  /* 0x0000008000037824 */ /* 0x042fe200078e00ff */
[----:B------:R-:W-:Y:S01]  /*2260*/  ELECT P0, URZ, PT ;  /* 0x00000000003f782f */ /* 0x000fe20003800000 */
[----:B------:R-:W-:Y:S01]  /*2270*/  IMAD.SHL.U32 R4, R0, 0x10, RZ ;  /* 0x0000001000047824 */ /* 0x000fe200078e00ff */
[----:B------:R-:W-:Y:S02]  /*2280*/  F2FP.BF16.F32.PACK_AB R120, R121, R120 ;  /* 0x000000787978723e */ /* 0x000fe400000010ff */
[----:B------:R-:W-:Y:S01]  /*2290*/  LOP3.LUT R3, R3, 0x780, RZ, 0xc0, !PT ;  /* 0x0000078003037812 */ /* 0x000fe200078ec0ff */
[----:B------:R-:W-:Y:S01]  /*22a0*/  UMOV UR29, UR15 ;  /* 0x0000000f001d7c82 */ /* 0x000fe20008000000 */
[----:B------:R-:W-:Y:S01]  /*22b0*/  F2FP.BF16.F32.PACK_AB R121, R123, R122 ;  /* 0x0000007a7b79723e */ /* 0x000fe200000010ff */
[----:B------:R-:W-:Y:S01]  /*22c0*/  UMOV UR30, UR19 ;  /* 0x00000013001e7c82 */ /* 0x000fe20008000000 */
[----:B------:R-:W-:-:S02]  /*22d0*/  LOP3.LUT R3, R3, 0x70, R4, 0xf8, !PT ;  /* 0x0000007003037812 */ /* 0x000fc400078ef804 */
[----:B------:R-:W-:Y:S02]  /*22e0*/  F2FP.BF16.F32.PACK_AB R88, R89, R88 ;  /* 0x000000585958723e */ /* 0x000fe400000010ff */
[----:B------:R-:W-:Y:S01]  /*22f0*/  LOP3.LUT R3, R3, 0x10, R0, 0x78, !PT ;  /* 0x0000001003037812 */ /* 0x000fe200078e7800 */
[----:B------:R-:W-:Y:S01]  /*2300*/  IMAD.SHL.U32 R0, R0, 0x40, RZ ;  /* 0x0000004000007824 */ /* 0x000fe200078e00ff */
[----:B------:R-:W-:Y:S02]  /*2310*/  ISETP.LT.U32.AND P0, PT, R2, 0x20, P0 ;  /* 0x000000200200780c */ /* 0x000fe40000701070 */
[----:B------:R-:W-:Y:S02]  /*2320*/  F2FP.BF16.F32.PACK_AB R122, R125, R124 ;  /* 0x0000007c7d7a723e */ /* 0x000fe400000010ff */
[----:B------:R-:W-:Y:S02]  /*2330*/  LOP3.LUT R0, R3, 0x1800, R0, 0xf8, !PT ;  /* 0x0000180003007812 */ /* 0x000fe400078ef800 */
[----:B------:R-:W-:Y:S01]  /*2340*/  F2FP.BF16.F32.PACK_AB R123, R127, R126 ;  /* 0x0000007e7f7b723e */ /* 0x000fe200000010ff */
[----:B------:R-:W1:Y:S02]  /*2350*/  @!P2 SYNCS.CCTL.IV [UR28+0x1e000] ;  /* 0x01e00000ff00a9b1 */ /* 0x000e64000800001c */
[----:B-1----:R-:W-:Y:S01]  /*2360*/  BAR.SYNC.DEFER_BLOCKING 0x0 ;  /* 0x0000000000007b1d */ /* 0x002fe20000010000 */
[C---:B------:R-:W-:Y:S01]  /*2370*/  LOP3.LUT R3, R0.reuse, 0x20, RZ, 0x3c, !PT ;  /* 0x0000002000037812 */ /* 0x040fe200078e3cff */
[----:B------:R-:W-:Y:S01]  /*2380*/  VIADD R2, R0, UR28 ;  /* 0x0000001c00027c36 */ /* 0x000fe20008000000 */
[----:B------:R-:W-:-:S02]  /*2390*/  F2FP.BF16.F32.PACK_AB R89, R91, R90 ;  /* 0x0000005a5b59723e */ /* 0x000fc400000010ff */
[----:B------:R-:W-:Y:S01]  /*23a0*/  F2FP.BF16.F32.PACK_AB R56, R57, R56 ;  /* 0x000000383938723e */ /* 0x000fe200000010ff */
[----:B------:R-:W-:Y:S01]  /*23b0*/  VIADD R3, R3, UR28 ;  /* 0x0000001c03037c36 */ /* 0x000fe20008000000 */
[----:B------:R-:W-:Y:S01]  /*23c0*/  F2FP.BF16.F32.PACK_AB R90, R93, R92 ;  /* 0x0000005c5d5a723e */ /* 0x000fe200000010ff */
[----:B------:R-:W-:Y:S01]  /*23d0*/  VOTEU.ANY UP0, P0 ;  /* 0x00000000003f7886 */ /* 0x000fe20000000100 */
[----:B------:R-:W-:Y:S01]  /*23e0*/  F2FP.BF16.F32.PACK_AB R91, R95, R94 ;  /* 0x0000005e5f5b723e */ /* 0x000fe200000010ff */
[----:B------:R-:W-:Y:S01]  /*23f0*/  VOTEU.ANY UP1, P0 ;  /* 0x00000000003f7886 */ /* 0x000fe20000020100 */
[----:B------:R-:W-:Y:S02]  /*2400*/  F2FP.BF16.F32.PACK_AB R57, R59, R58 ;  /* 0x0000003a3b39723e */ /* 0x000fe400000010ff */
[----:B------:R-:W-:Y:S01]  /*2410*/  F2FP.BF16.F32.PACK_AB R24, R25, R24 ;  /* 0x000000181918723e */ /* 0x000fe200000010ff */
[----:B--2---:R-:W-:Y:S01]  /*2420*/  @UP0 UMOV UR12, UR10 ;  /* 0x0000000a000c0c82 */ /* 0x004fe20008000000 */
[----:B------:R-:W-:Y:S01]  /*2430*/  F2FP.BF16.F32.PACK_AB R128, R129, R128 ;  /* 0x000000808180723e */ /* 0x000fe200000010ff */
[----:B------:R-:W-:Y:S01]  /*2440*/  @UP0 UMOV UR13, UR11 ;  /* 0x0000000b000d0c82 */ /* 0x000fe20008000000 */
[----:B------:R-:W-:-:S02]  /*2450*/  F2FP.BF16.F32.PACK_AB R58, R61, R60 ;  /* 0x0000003c3d3a723e */ /* 0x000fc400000010ff */
[----:B------:R-:W-:Y:S02]  /*2460*/  F2FP.BF16.F32.PACK_AB R59, R63, R62 ;  /* 0x0000003e3f3b723e */ /* 0x000fe400000010ff */
[----:B------:R-:W-:Y:S02]  /*2470*/  F2FP.BF16.F32.PACK_AB R25, R27, R26 ;  /* 0x0000001a1b19723e */ /* 0x000fe400000010ff */
[----:B------:R-:W-:Y:S01]  /*2480*/  F2FP.BF16.F32.PACK_AB R129, R131, R130 ;  /* 0x000000828381723e */ /* 0x000fe200000010ff */
[----:B------:R-:W1:Y:S02]  /*2490*/  @!P2 SYNCS.CCTL.IV [UR28+0x1e008] ;  /* 0x01e00800ff00a9b1 */ /* 0x000e64000800001c */
[----:B-1----:R-:W-:Y:S01]  /*24a0*/  BAR.SYNC.DEFER_BLOCKING 0x0 ;  /* 0x0000000000007b1d */ /* 0x002fe20000010000 */
[----:B------:R-:W-:Y:S02]  /*24b0*/  F2FP.BF16.F32.PACK_AB R96, R97, R96 ;  /* 0x000000606160723e */ /* 0x000fe400000010ff */
[----:B------:R-:W-:-:S02]  /*24c0*/  F2FP.BF16.F32.PACK_AB R26, R29, R28 ;  /* 0x0000001c1d1a723e */ /* 0x000fc400000010ff */
[----:B------:R-:W-:Y:S02]  /*24d0*/  F2FP.BF16.F32.PACK_AB R27, R31, R30 ;  /* 0x0000001e1f1b723e */ /* 0x000fe400000010ff */
[----:B------:R-:W-:Y:S02]  /*24e0*/  LOP3.LUT R4, R0, 0x40, RZ, 0x3c, !PT ;  /* 0x0000004000047812 */ /* 0x000fe400078e3cff */
[----:B------:R-:W-:Y:S02]  /*24f0*/  F2FP.BF16.F32.PACK_AB R130, R133, R132 ;  /* 0x000000848582723e */ /* 0x000fe400000010ff */
[----:B------:R-:W-:Y:S01]  /*2500*/  F2FP.BF16.F32.PACK_AB R131, R135, R134 ;  /* 0x000000868783723e */ /* 0x000fe200000010ff */
[----:B------:R-:W-:Y:S01]  /*2510*/  VIADD R4, R4, UR28 ;  /* 0x0000001c04047c36 */ /* 0x000fe20008000000 */
[----:B------:R-:W-:Y:S02]  /*2520*/  F2FP.BF16.F32.PACK_AB R97, R99, R98 ;  /* 0x000000626361723e */ /* 0x000fe400000010ff */
[----:B------:R-:W-:-:S02]  /*2530*/  F2FP.BF16.F32.PACK_AB R64, R65, R64 ;  /* 0x000000404140723e */ /* 0x000fc400000010ff */
[----:B------:R-:W-:Y:S02]  /*2540*/  F2FP.BF16.F32.PACK_AB R98, R101, R100 ;  /* 0x000000646562723e */ /* 0x000fe400000010ff */
[----:B------:R-:W-:Y:S02]  /*2550*/  F2FP.BF16.F32.PACK_AB R99, R103, R102 ;  /* 0x000000666763723e */ /* 0x000fe400000010ff */
[----:B------:R-:W-:Y:S02]  /*2560*/  F2FP.BF16.F32.PACK_AB R65, R67, R66 ;  /* 0x000000424341723e */ /* 0x000fe400000010ff */
[----:B------:R-:W-:Y:S01]  /*2570*/  F2FP.BF16.F32.PACK_AB R32, R33, R32 ;  /* 0x000000202120723e */ /* 0x000fe200000010ff */
[----:B------:R-:W1:Y:S02]  /*2580*/  @!P2 SYNCS.CCTL.IV [UR28+0x1e010] ;  /* 0x01e01000ff00a9b1 */ /* 0x000e64000800001c */
[----:B-1----:R-:W-:Y:S01]  /*2590*/  STSM.16.M88.4 [R2], R120 ;  /* 0x0000007802007844 */ /* 0x002fe20000000200 */
[----:B------:R-:W-:-:S02]  /*25a0*/  F2FP.BF16.F32.PACK_AB R136, R137, R136 ;  /* 0x000000888988723e */ /* 0x000fc400000010ff */
[----:B------:R-:W-:Y:S01]  /*25b0*/  F2FP.BF16.F32.PACK_AB R66, R69, R68 ;  /* 0x000000444542723e */ /* 0x000fe200000010ff */
[----:B------:R-:W-:Y:S01]  /*25c0*/  STSM.16.M88.4 [R2+0x2000], R88 ;  /* 0x0020005802007844 */ /* 0x000fe20000000200 */
[----:B------:R-:W-:Y:S02]  /*25d0*/  F2FP.BF16.F32.PACK_AB R67, R71, R70 ;  /* 0x000000464743723e */ /* 0x000fe400000010ff */
[----:B------:R-:W-:Y:S01]  /*25e0*/  F2FP.BF16.F32.PACK_AB R33, R35, R34 ;  /* 0x000000222321723e */ /* 0x000fe200000010ff */
[----:B------:R-:W-:Y:S01]  /*25f0*/  STSM.16.M88.4 [R2+0x4000], R56 ;  /* 0x0040003802007844 */ /* 0x000fe20000000200 */
[----:B------:R-:W-:Y:S02]  /*2600*/  F2FP.BF16.F32.PACK_AB R137, R139, R138 ;  /* 0x0000008a8b89723e */ /* 0x000fe400000010ff */
[----:B------:R-:W-:Y:S01]  /*2610*/  F2FP.BF16.F32.PACK_AB R104, R105, R104 ;  /* 0x000000686968723e */ /* 0x000fe200000010ff */
[----:B------:R-:W-:Y:S01]  /*2620*/  STSM.16.M88.4 [R2+0x6000], R24 ;  /* 0x0060001802007844 */ /* 0x000fe20000000200 */
[----:B------:R-:W-:-:S02]  /*2630*/  F2FP.BF16.F32.PACK_AB R34, R37, R36 ;  /* 0x000000242522723e */ /* 0x000fc400000010ff */
[----:B------:R-:W-:Y:S01]  /*2640*/  F2FP.BF16.F32.PACK_AB R35, R39, R38 ;  /* 0x000000262723723e */ /* 0x000fe200000010ff */
[----:B------:R-:W-:Y:S01]  /*2650*/  STSM.16.M88.4 [R3], R128 ;  /* 0x0000008003007844 */ /* 0x000fe20000000200 */
[----:B------:R-:W-:Y:S02]  /*2660*/  LOP3.LUT R0, R0, 0x60, RZ, 0x3c, !PT ;  /* 0x0000006000007812 */ /* 0x000fe400078e3cff */
[----:B------:R-:W-:Y:S01]  /*2670*/  F2FP.BF16.F32.PACK_AB R138, R141, R140 ;  /* 0x0000008c8d8a723e */ /* 0x000fe200000010ff */
[----:B------:R-:W-:Y:S01]  /*2680*/  STSM.16.M88.4 [R3+0x2000], R96 ;  /* 0x0020006003007844 */ /* 0x000fe20000000200 */
[----:B------:R-:W-:Y:S01]  /*2690*/  F2FP.BF16.F32.PACK_AB R139, R143, R142 ;  /* 0x0000008e8f8b723e */ /* 0x000fe200000010ff */
[----:B------:R-:W-:Y:S01]  /*26a0*/  VIADD R0, R0, UR28 ;  /* 0x0000001c00007c36 */ /* 0x000fe20008000000 */
[----:B------:R-:W-:Y:S01]  /*26b0*/  F2FP.BF16.F32.PACK_AB R105, R107, R106 ;  /* 0x0000006a6b69723e */ /* 0x000fe200000010ff */
[----:B------:R-:W-:Y:S01]  /*26c0*/  STSM.16.M88.4 [R3+0x4000], R64 ;  /* 0x0040004003007844 */ /* 0x000fe20000000200 */
[----:B------:R-:W-:-:S02]  /*26d0*/  F2FP.BF16.F32.PACK_AB R72, R73, R72 ;  /* 0x000000484948723e */ /* 0x000fc400000010ff */
[----:B------:R-:W-:Y:S01]  /*26e0*/  F2FP.BF16.F32.PACK_AB R106, R109, R108 ;  /* 0x0000006c6d6a723e */ /* 0x000fe200000010ff */
[----:B------:R-:W-:Y:S01]  /*26f0*/  STSM.16.M88.4 [R3+0x6000], R32 ;  /* 0x0060002003007844 */ /* 0x000fe20000000200 */
[----:B------:R-:W-:Y:S02]  /*2700*/  F2FP.BF16.F32.PACK_AB R107, R111, R110 ;  /* 0x0000006e6f6b723e */ /* 0x000fe400000010ff */
[----:B------:R-:W-:Y:S01]  /*2710*/  F2FP.BF16.F32.PACK_AB R73, R75, R74 ;  /* 0x0000004a4b49723e */ /* 0x000fe200000010ff */
[----:B------:R-:W-:Y:S01]  /*2720*/  STSM.16.M88.4 [R4], R136 ;  /* 0x0000008804007844 */ /* 0x000fe20000000200 */
[----:B------:R-:W-:Y:S02]  /*2730*/  F2FP.BF16.F32.PACK_AB R40, R41, R40 ;  /* 0x000000282928723e */ /* 0x000fe400000010ff */
[----:B------:R-:W-:Y:S01]  /*2740*/  F2FP.BF16.F32.PACK_AB R144, R145, R144 ;  /* 0x000000909190723e */ /* 0x000fe200000010ff */
[----:B------:R-:W-:Y:S01]  /*2750*/  STSM.16.M88.4 [R4+0x2000], R104 ;  /* 0x0020006804007844 */ /* 0x000fe20000000200 */
[----:B------:R-:W-:-:S02]  /*2760*/  F2FP.BF16.F32.PACK_AB R74, R77, R76 ;  /* 0x0000004c4d4a723e */ /* 0x000fc400000010ff */
[----:B------:R-:W-:Y:S02]  /*2770*/  F2FP.BF16.F32.PACK_AB R75, R79, R78 ;  /* 0x0000004e4f4b723e */ /* 0x000fe400000010ff */
[----:B------:R-:W-:Y:S02]  /*2780*/  F2FP.BF16.F32.PACK_AB R41, R43, R42 ;  /* 0x0000002a2b29723e */ /* 0x000fe400000010ff */
[----:B------:R-:W-:Y:S01]  /*2790*/  F2FP.BF16.F32.PACK_AB R145, R147, R146 ;  /* 0x000000929391723e */ /* 0x000fe200000010ff */
[----:B------:R-:W-:Y:S01]  /*27a0*/  STSM.16.M88.4 [R4+0x4000], R72 ;  /* 0x0040004804007844 */ /* 0x000fe20000000200 */
[----:B------:R-:W-:Y:S02]  /*27b0*/  F2FP.BF16.F32.PACK_AB R112, R113, R112 ;  /* 0x000000707170723e */ /* 0x000fe400000010ff */
[----:B------:R-:W-:Y:S02]  /*27c0*/  F2FP.BF16.F32.PACK_AB R42, R45, R44 ;  /* 0x0000002c2d2a723e */ /* 0x000fe400000010ff */
[----:B------:R-:W-:-:S02]  /*27d0*/  F2FP.BF16.F32.PACK_AB R43, R47, R46 ;  /* 0x0000002e2f2b723e */ /* 0x000fc400000010ff */
[----:B------:R-:W-:Y:S02]  /*27e0*/  F2FP.BF16.F32.PACK_AB R146, R149, R148 ;  /* 0x000000949592723e */ /* 0x000fe400000010ff */
[----:B------:R-:W-:Y:S01]  /*27f0*/  F2FP.BF16.F32.PACK_AB R147, R151, R150 ;  /* 0x000000969793723e */ /* 0x000fe200000010ff */
[----:B------:R-:W-:Y:S01]  /*2800*/  STSM.16.M88.4 [R4+0x6000], R40 ;  /* 0x0060002804007844 */ /* 0x000fe20000000200 */
[----:B------:R-:W-:Y:S02]  /*2810*/  F2FP.BF16.F32.PACK_AB R113, R115, R114 ;  /* 0x000000727371723e */ /* 0x000fe400000010ff */
[----:B------:R-:W-:Y:S01]  /*2820*/  F2FP.BF16.F32.PACK_AB R80, R81, R80 ;  /* 0x000000505150723e */ /* 0x000fe200000010ff */
[----:B------:R-:W-:Y:S01]  /*2830*/  STSM.16.M88.4 [R0], R144 ;  /* 0x0000009000007844 */ /* 0x000fe20000000200 */
[----:B------:R-:W-:Y:S02]  /*2840*/  F2FP.BF16.F32.PACK_AB R114, R117, R116 ;  /* 0x000000747572723e */ /* 0x000fe400000010ff */
[----:B------:R-:W-:-:S02]  /*2850*/  F2FP.BF16.F32.PACK_AB R115, R119, R118 ;  /* 0x000000767773723e */ /* 0x000fc400000010ff */
[----:B------:R-:W-:Y:S02]  /*2860*/  F2FP.BF16.F32.PACK_AB R81, R83, R82 ;  /* 0x000000525351723e */ /* 0x000fe400000010ff */
[----:B------:R-:W-:Y:S01]  /*2870*/  F2FP.BF16.F32.PACK_AB R48, R49, R48 ;  /* 0x000000303130723e */ /* 0x000fe200000010ff */
[----:B------:R-:W-:Y:S01]  /*2880*/  STSM.16.M88.4 [R0+0x2000], R112 ;  /* 0x0020007000007844 */ /* 0x000fe20000000200 */
[----:B------:R-:W-:Y:S02]  /*2890*/  F2FP.BF16.F32.PACK_AB R82, R85, R84 ;  /* 0x000000545552723e */ /* 0x000fe400000010ff */
[----:B------:R-:W-:Y:S02]  /*28a0*/  F2FP.BF16.F32.PACK_AB R83, R87, R86 ;  /* 0x000000565753723e */ /* 0x000fe400000010ff */
[----:B------:R-:W-:Y:S02]  /*28b0*/  F2FP.BF16.F32.PACK_AB R49, R51, R50 ;  /* 0x000000323331723e */ /* 0x000fe400000010ff */
[----:B------:R-:W-:Y:S01]  /*28c0*/  F2FP.BF16.F32.PACK_AB R50, R53, R52 ;  /* 0x000000343532723e */ /* 0x000fe200000010ff */
[----:B------:R-:W-:Y:S01]  /*28d0*/  STSM.16.M88.4 [R0+0x4000], R80 ;  /* 0x0040005000007844 */ /* 0x000fe20000000200 */
[----:B------:R-:W-:-:S05]  /*28e0*/  F2FP.BF16.F32.PACK_AB R51, R55, R54 ;  /* 0x000000363733723e */ /* 0x000fca00000010ff */
[----:B------:R-:W-:Y:S01]  /*28f0*/  STSM.16.M88.4 [R0+0x6000], R48 ;  /* 0x0060003000007844 */ /* 0x000fe20000000200 */
[----:B------:R1:W-:Y:S06]  /*2900*/  MEMBAR.ALL.CTA ;  /* 0x0000000000007992 */ /* 0x0003ec0000008000 */
[----:B-1----:R-:W1:Y:S02]  /*2910*/  FENCE.VIEW.ASYNC.S ;  /* 0x00000000000073c6 */ /* 0x002e640000000000 */
[----:B-1----:R-:W-:Y:S06]  /*2920*/  BAR.SYNC.DEFER_BLOCKING 0x0 ;  /* 0x0000000000007b1d */ /* 0x002fec0000010000 */
[----:B------:R1:W-:Y:S01]  /*2930*/  @UP1 UTMASTG.2D [UR28], [UR12] ;  /* 0x0000001c0c0013b5 */ /* 0x0003e20008008000 */
[----:B------:R0:W-:Y:S01]  /*2940*/  UTMACMDFLUSH ;  /* 0x00000000000079b7 */ /* 0x0001e20000000000 */
[----:B------:R-:W-:-:S04]  /*2950*/  DEPBAR.LE SB0, 0x0 ;  /* 0x000080000000791a */ /* 0x000fc80000000000 */
[----:B------:R-:W-:Y:S06]  /*2960*/  BAR.SYNC.DEFER_BLOCKING 0x0 ;  /* 0x0000000000007b1d */ /* 0x000fec0000010000 */
[----:B-1----:R-:W-:Y:S05]  /*2970*/  EXIT ;  /* 0x000000000000794d */ /* 0x002fea0003800000 */
.L_x_48:
[----:B------:R-:W1:Y:S02]  /*2980*/  SYNCS.PHASECHK.TRANS64.TRYWAIT P0, [UR30+0x1e000], R3 ;  /* 0x01e00003ff0075a7 */ /* 0x000e64000800015e */
[----:B-1----:R-:W-:Y:S05]  /*2990*/  @!P0 BRA `(.L_x_48) ;  /* 0xfffffffc00f88947 */ /* 0x002fea000383ffff */
[----:B------:R-:W-:Y:S05]  /*29a0*/  BRA `(.L_x_50) ;  /* 0xfffffff400447947 */ /* 0x000fea000383ffff */
.L_x_51:
[----:B------:R-:W-:-:S00]  /*29b0*/  BRA `(.L_x_51) ;  /* 0xfffffffc00fc7947 */ /* 0x000fc0000383ffff */
[----:B------:R-:W-:-:S00]  /*29c0*/  NOP ;  /* 0x0000000000007918 */ /* 0x000fc00000000000 */
        /* <DEDUP_REMOVED lines=11> */
.L_x_52:


//--------------------- .nv.shared.gluon_wgmma    --------------------------
	.section	.nv.shared.gluon_wgmma,"aw",@nobits
	.sectionflags	@""
	.align	16
	.zero		1024


//--------------------- .nv.shared.reserved.0     --------------------------
	.section	.nv.shared.reserved.0,"aw",@nobits
	.weak		__nv_reservedSMEM_offset_0_alias
	.size		__nv_reservedSMEM_offset_0_alias, 0, 0
	.other		__nv_reservedSMEM_offset_0_alias,@"STO_CUDA_RESERVED_SHARED STV_DEFAULT"
__nv_reservedSMEM_offset_0_alias:
	.zero		0


//--------------------- .nv.constant0.gluon_wgmma --------------------------
	.section	.nv.constant0.gluon_wgmma,"a",@progbits
	.sectionflags	@""
	.align	4
.nv.constant0.gluon_wgmma:
	.zero		608


//--------------------- SYMBOLS --------------------------

	.type		.nv.reservedSmem.offset0,@object
	.size		.nv.reservedSmem.offset0,0x4
